	.target	sm_90a

	.elftype	@"ET_EXEC"


//--------------------- .note.nv.tkinfo           --------------------------
	.section	.note.nv.tkinfo,"",@"SHT_NOTE"
	.sectionflags	@"SHF_NOTE_NV_TKINFO"
	.tkinfo
        /*0018*/ 	.word	0x00000002
        /*0030*/ 	.string	""
        /*0030*/ 	.string	"ptxas"
        /*0030*/ 	.string	"Cuda compilation tools, release 13.0, V13.0.88"
        /*0030*/ 	.string	"Build cuda_13.0.r13.0/compiler.36424714_0"
        /*0030*/ 	.string	"-arch sm_90a -m 64 "



//--------------------- .note.nv.cuinfo           --------------------------
	.section	.note.nv.cuinfo,"",@"SHT_NOTE"
	.sectionflags	@"SHF_NOTE_NV_CUINFO"
        /*0018*/ 	.short	0x0002
        /*001a*/ 	.short	0x005a
        /*001c*/ 	.short	0x0082
	.zero		2


//--------------------- .nv.info                  --------------------------
	.section	.nv.info,"",@"SHT_CUDA_INFO"
	.align	4


	//----- nvinfo : EIATTR_REGCOUNT
	.align		4
        /*0000*/ 	.byte	0x04, 0x2f
        /*0002*/ 	.short	(.L_15 - .L_14)
	.align		4
.L_14:
        /*0004*/ 	.word	index@(_ZN7cutlass13device_kernelINS_4gemm6kernel13GemmUniversalIN4cute5tupleIJiiiiEEENS1_10collective13CollectiveMmaINS1_34MainloopSm90TmaGmmaWarpSpecializedILi3ENS5_IJNS4_1CILi2EEENSA_ILi1EEESC_EEENS1_35KernelTmaWarpSpecializedCooperativeEEENS5_IJNSA_ILi128EEENSA_ILi64EEESG_EEENS_10bfloat16_tENS5_IJlSC_lEEESJ_SK_NS4_8TiledMMAINS4_8MMA_AtomIJNS4_4SM904GMMA27MMA_64x64x16_F32BF16BF16_SSILNSO_5MajorE0ELSQ_0ELNSO_7ScaleInE1ELSR_1EEEEEENS4_6LayoutISD_NS5_IJSC_NSA_ILi0EEESV_EEEEENS5_IJNS4_10UnderscoreESY_SY_EEEEENS4_13SM90_TMA_LOADENS4_14ComposedLayoutINS4_7SwizzleILi3ELi4ELi3EEENS4_18smem_ptr_flag_bitsILi16EEENSU_INS5_IJNSA_ILi8EEESH_EEENS5_IJSH_SC_EEEEEEEvNS4_8identityENS4_23SM90_TMA_LOAD_MULTICASTES1B_vS1C_EENS_8epilogue10collective6detail29Sm90TmaWarpSpecializedAdapterINS1G_15DefaultEpilogueISJ_SK_SK_NS1F_6thread17LinearCombinationISJ_Li1EffLNS1K_9ScaleType4KindE0ELNS_15FloatRoundStyleE2ESJ_EENS1_15EpilogueDefaultEEEEEvvEEEEvNT_6ParamsE)
        /*0008*/ 	.word	0x000000a8


	//----- nvinfo : EIATTR_FRAME_SIZE
	.align		4
.L_15:
        /*000c*/ 	.byte	0x04, 0x11
        /*000e*/ 	.short	(.L_17 - .L_16)
	.align		4
.L_16:
        /*0010*/ 	.word	index@(_ZN7cutlass13device_kernelINS_4gemm6kernel13GemmUniversalIN4cute5tupleIJiiiiEEENS1_10collective13CollectiveMmaINS1_34MainloopSm90TmaGmmaWarpSpecializedILi3ENS5_IJNS4_1CILi2EEENSA_ILi1EEESC_EEENS1_35KernelTmaWarpSpecializedCooperativeEEENS5_IJNSA_ILi128EEENSA_ILi64EEESG_EEENS_10bfloat16_tENS5_IJlSC_lEEESJ_SK_NS4_8TiledMMAINS4_8MMA_AtomIJNS4_4SM904GMMA27MMA_64x64x16_F32BF16BF16_SSILNSO_5MajorE0ELSQ_0ELNSO_7ScaleInE1ELSR_1EEEEEENS4_6LayoutISD_NS5_IJSC_NSA_ILi0EEESV_EEEEENS5_IJNS4_10UnderscoreESY_SY_EEEEENS4_13SM90_TMA_LOADENS4_14ComposedLayoutINS4_7SwizzleILi3ELi4ELi3EEENS4_18smem_ptr_flag_bitsILi16EEENSU_INS5_IJNSA_ILi8EEESH_EEENS5_IJSH_SC_EEEEEEEvNS4_8identityENS4_23SM90_TMA_LOAD_MULTICASTES1B_vS1C_EENS_8epilogue10collective6detail29Sm90TmaWarpSpecializedAdapterINS1G_15DefaultEpilogueISJ_SK_SK_NS1F_6thread17LinearCombinationISJ_Li1EffLNS1K_9ScaleType4KindE0ELNS_15FloatRoundStyleE2ESJ_EENS1_15EpilogueDefaultEEEEEvvEEEEvNT_6ParamsE)
        /*0014*/ 	.word	0x00000000


	//----- nvinfo : EIATTR_MIN_STACK_SIZE
	.align		4
.L_17:
        /*0018*/ 	.byte	0x04, 0x12
        /*001a*/ 	.short	(.L_19 - .L_18)
	.align		4
.L_18:
        /*001c*/ 	.word	index@(_ZN7cutlass13device_kernelINS_4gemm6kernel13GemmUniversalIN4cute5tupleIJiiiiEEENS1_10collective13CollectiveMmaINS1_34MainloopSm90TmaGmmaWarpSpecializedILi3ENS5_IJNS4_1CILi2EEENSA_ILi1EEESC_EEENS1_35KernelTmaWarpSpecializedCooperativeEEENS5_IJNSA_ILi128EEENSA_ILi64EEESG_EEENS_10bfloat16_tENS5_IJlSC_lEEESJ_SK_NS4_8TiledMMAINS4_8MMA_AtomIJNS4_4SM904GMMA27MMA_64x64x16_F32BF16BF16_SSILNSO_5MajorE0ELSQ_0ELNSO_7ScaleInE1ELSR_1EEEEEENS4_6LayoutISD_NS5_IJSC_NSA_ILi0EEESV_EEEEENS5_IJNS4_10UnderscoreESY_SY_EEEEENS4_13SM90_TMA_LOADENS4_14ComposedLayoutINS4_7SwizzleILi3ELi4ELi3EEENS4_18smem_ptr_flag_bitsILi16EEENSU_INS5_IJNSA_ILi8EEESH_EEENS5_IJSH_SC_EEEEEEEvNS4_8identityENS4_23SM90_TMA_LOAD_MULTICASTES1B_vS1C_EENS_8epilogue10collective6detail29Sm90TmaWarpSpecializedAdapterINS1G_15DefaultEpilogueISJ_SK_SK_NS1F_6thread17LinearCombinationISJ_Li1EffLNS1K_9ScaleType4KindE0ELNS_15FloatRoundStyleE2ESJ_EENS1_15EpilogueDefaultEEEEEvvEEEEvNT_6ParamsE)
        /*0020*/ 	.word	0x00000000
.L_19:


//--------------------- .nv.compat                --------------------------
	.section	.nv.compat,"",@"SHT_CUDA_COMPAT_INFO"
	.align	4
        /*0000*/ 	.byte	0x02, 0x09, 0x01, 0x00, 0x02, 0x02, 0x04, 0x00, 0x02, 0x05, 0x05, 0x00, 0x03, 0x07, 0x01, 0x01
        /*0010*/ 	.byte	0x02, 0x03, 0x01, 0x00, 0x02, 0x06, 0x01, 0x00, 0x04, 0x0b, 0x08, 0x00, 0x00, 0x00, 0x00, 0x00
        /*0020*/ 	.byte	0x00, 0x00, 0x00, 0x00


//--------------------- .nv.info._ZN7cutlass13device_kernelINS_4gemm6kernel13GemmUniversalIN4cute5tupleIJiiiiEEENS1_10collective13CollectiveMmaINS1_34MainloopSm90TmaGmmaWarpSpecializedILi3ENS5_IJNS4_1CILi2EEENSA_ILi1EEESC_EEENS1_35KernelTmaWarpSpecializedCooperativeEEENS5_IJNSA_ILi128EEENSA_ILi64EEESG_EEENS_10bfloat16_tENS5_IJlSC_lEEESJ_SK_NS4_8TiledMMAINS4_8MMA_AtomIJNS4_4SM904GMMA27MMA_64x64x16_F32BF16BF16_SSILNSO_5MajorE0ELSQ_0ELNSO_7ScaleInE1ELSR_1EEEEEENS4_6LayoutISD_NS5_IJSC_NSA_ILi0EEESV_EEEEENS5_IJNS4_10UnderscoreESY_SY_EEEEENS4_13SM90_TMA_LOADENS4_14ComposedLayoutINS4_7SwizzleILi3ELi4ELi3EEENS4_18smem_ptr_flag_bitsILi16EEENSU_INS5_IJNSA_ILi8EEESH_EEENS5_IJSH_SC_EEEEEEEvNS4_8identityENS4_23SM90_TMA_LOAD_MULTICASTES1B_vS1C_EENS_8epilogue10collective6detail29Sm90TmaWarpSpecializedAdapterINS1G_15DefaultEpilogueISJ_SK_SK_NS1F_6thread17LinearCombinationISJ_Li1EffLNS1K_9ScaleType4KindE0ELNS_15FloatRoundStyleE2ESJ_EENS1_15EpilogueDefaultEEEEEvvEEEEvNT_6ParamsE --------------------------
	.section	.nv.info._ZN7cutlass13device_kernelINS_4gemm6kernel13GemmUniversalIN4cute5tupleIJiiiiEEENS1_10collective13CollectiveMmaINS1_34MainloopSm90TmaGmmaWarpSpecializedILi3ENS5_IJNS4_1CILi2EEENSA_ILi1EEESC_EEENS1_35KernelTmaWarpSpecializedCooperativeEEENS5_IJNSA_ILi128EEENSA_ILi64EEESG_EEENS_10bfloat16_tENS5_IJlSC_lEEESJ_SK_NS4_8TiledMMAINS4_8MMA_AtomIJNS4_4SM904GMMA27MMA_64x64x16_F32BF16BF16_SSILNSO_5MajorE0ELSQ_0ELNSO_7ScaleInE1ELSR_1EEEEEENS4_6LayoutISD_NS5_IJSC_NSA_ILi0EEESV_EEEEENS5_IJNS4_10UnderscoreESY_SY_EEEEENS4_13SM90_TMA_LOADENS4_14ComposedLayoutINS4_7SwizzleILi3ELi4ELi3EEENS4_18smem_ptr_flag_bitsILi16EEENSU_INS5_IJNSA_ILi8EEESH_EEENS5_IJSH_SC_EEEEEEEvNS4_8identityENS4_23SM90_TMA_LOAD_MULTICASTES1B_vS1C_EENS_8epilogue10collective6detail29Sm90TmaWarpSpecializedAdapterINS1G_15DefaultEpilogueISJ_SK_SK_NS1F_6thread17LinearCombinationISJ_Li1EffLNS1K_9ScaleType4KindE0ELNS_15FloatRoundStyleE2ESJ_EENS1_15EpilogueDefaultEEEEEvvEEEEvNT_6ParamsE,"",@"SHT_CUDA_INFO"
	.sectionflags	@""
	.align	4


	//----- nvinfo : EIATTR_CUDA_API_VERSION
	.align		4
        /*0000*/ 	.byte	0x04, 0x37
        /*0002*/ 	.short	(.L_21 - .L_20)
.L_20:
        /*0004*/ 	.word	0x00000082


	//----- nvinfo : EIATTR_KPARAM_INFO
	.align		4
.L_21:
        /*0008*/ 	.byte	0x04, 0x17
        /*000a*/ 	.short	(.L_23 - .L_22)
.L_22:
        /*000c*/ 	.word	0x00000000
        /*0010*/ 	.short	0x0000
        /*0012*/ 	.short	0x0070
        /*0014*/ 	.byte	0x00, 0xf0, 0x01, 0x10


	//----- nvinfo : EIATTR_SPARSE_MMA_MASK
	.align		4
.L_23:
        /*0018*/ 	.byte	0x03, 0x50
        /*001a*/ 	.short	0x0000


	//----- nvinfo : EIATTR_MAXREG_COUNT
	.align		4
        /*001c*/ 	.byte	0x03, 0x1b
        /*001e*/ 	.short	0x00a8


	//----- nvinfo : EIATTR_NUM_BARRIERS
	.align		4
        /*0020*/ 	.byte	0x02, 0x4c
        /*0022*/ 	.byte	0x01
	.zero		1


	//----- nvinfo : EIATTR_EXTERNS
	.align		4
        /*0024*/ 	.byte	0x04, 0x0f
        /*0026*/ 	.short	(.L_25 - .L_24)


	//   ....[0]....
	.align		4
.L_24:
        /*0028*/ 	.word	index@(__assertfail)


	//----- nvinfo : EIATTR_MERCURY_ISA_VERSION
	.align		4
.L_25:
        /*002c*/ 	.byte	0x03, 0x5f
        /*002e*/ 	.short	0x0101


	//----- nvinfo : EIATTR_INT_WARP_WIDE_INSTR_OFFSETS
	.align		4
        /*0030*/ 	.byte	0x04, 0x31
        /*0032*/ 	.short	(.L_27 - .L_26)


	//   ....[0]....
.L_26:
        /*0034*/ 	.word	0x00000460


	//   ....[1]....
        /*0038*/ 	.word	0x00000490


	//   ....[2]....
        /*003c*/ 	.word	0x00000630


	//   ....[3]....
        /*0040*/ 	.word	0x00002260


	//----- nvinfo : EIATTR_COOP_GROUP_MASK_REGIDS
	.align		4
.L_27:
        /*0044*/ 	.byte	0x04, 0x29
        /*0046*/ 	.short	(.L_29 - .L_28)


	//   ....[0]....
.L_28:
        /*0048*/ 	.word	0xffffffff


	//   ....[1]....
        /*004c*/ 	.word	0xffffffff


	//   ....[2]....
        /*0050*/ 	.word	0xffffffff


	//   ....[3]....
        /*0054*/ 	.word	0xffffffff


	//   ....[4]....
        /*0058*/ 	.word	0xffffffff


	//   ....[5]....
        /*005c*/ 	.word	0xffffffff


	//----- nvinfo : EIATTR_COOP_GROUP_INSTR_OFFSETS
	.align		4
.L_29:
        /*0060*/ 	.byte	0x04, 0x28
        /*0062*/ 	.short	(.L_31 - .L_30)


	//   ....[0]....
.L_30:
        /*0064*/ 	.word	0x00000060


	//   ....[1]....
        /*0068*/ 	.word	0x00000070


	//   ....[2]....
        /*006c*/ 	.word	0x00000130


	//   ....[3]....
        /*0070*/ 	.word	0x000002b0


	//   ....[4]....
        /*0074*/ 	.word	0x000007e0


	//   ....[5]....
        /*0078*/ 	.word	0x00001460


	//----- nvinfo : EIATTR_REG_RECONFIG
	.align		4
.L_31:
        /*007c*/ 	.byte	0x01, 0x54
	.zero		2


	//----- nvinfo : EIATTR_SYSCALL_OFFSETS
	.align		4
        /*0080*/ 	.byte	0x04, 0x46
        /*0082*/ 	.short	(.L_33 - .L_32)


	//   ....[0]....
.L_32:
        /*0084*/ 	.word	0x00001650


	//----- nvinfo : EIATTR_MBARRIER_INSTR_OFFSETS
	.align		4
.L_33:
        /*0088*/ 	.byte	0x04, 0x39
        /*008a*/ 	.short	(.L_35 - .L_34)


	//   ....[0]....
.L_34:
        /*008c*/ 	.word	0x00000230
        /*0090*/ 	.word	0x000000ff
        /*0094*/ 	.word	0x00000000
        /*0098*/ 	.short	0x0100
        /*009a*/ 	.byte	0x08
	.zero		1


	//   ....[1]....
        /*009c*/ 	.word	0x00000240
        /*00a0*/ 	.word	0x000000ff
        /*00a4*/ 	.word	0x00000018
        /*00a8*/ 	.short	0x0100
        /*00aa*/ 	.byte	0x08
	.zero		1


	//   ....[2]....
        /*00ac*/ 	.word	0x00000250
        /*00b0*/ 	.word	0x000000ff
        /*00b4*/ 	.word	0x00000008
        /*00b8*/ 	.short	0x0100
        /*00ba*/ 	.byte	0x08
	.zero		1


	//   ....[3]....
        /*00bc*/ 	.word	0x00000260
        /*00c0*/ 	.word	0x000000ff
        /*00c4*/ 	.word	0x00000020
        /*00c8*/ 	.short	0x0100
        /*00ca*/ 	.byte	0x08
	.zero		1


	//   ....[4]....
        /*00cc*/ 	.word	0x00000270
        /*00d0*/ 	.word	0x000000ff
        /*00d4*/ 	.word	0x00000010
        /*00d8*/ 	.short	0x0100
        /*00da*/ 	.byte	0x08
	.zero		1


	//   ....[5]....
        /*00dc*/ 	.word	0x00000280
        /*00e0*/ 	.word	0x000000ff
        /*00e4*/ 	.word	0x00000028
        /*00e8*/ 	.short	0x0100
        /*00ea*/ 	.byte	0x08
	.zero		1


	//   ....[6]....
        /*00ec*/ 	.word	0x000006c0
        /*00f0*/ 	.word	0x000000ff
        /*00f4*/ 	.word	0x00000040
        /*00f8*/ 	.short	0x0100
        /*00fa*/ 	.byte	0x06
	.zero		1


	//   ....[7]....
        /*00fc*/ 	.word	0x00000760
        /*0100*/ 	.word	0x000000ff
        /*0104*/ 	.word	0x00000048
        /*0108*/ 	.short	0x0100
        /*010a*/ 	.byte	0x06
	.zero		1


	//   ....[8]....
        /*010c*/ 	.word	0x00001710
        /*0110*/ 	.word	0x00000003
        /*0114*/ 	.word	0x00000000
        /*0118*/ 	.short	0x010a
        /*011a*/ 	.byte	0x3f
	.zero		1


	//   ....[9]....
        /*011c*/ 	.word	0x00001770
        /*0120*/ 	.word	0x00000003
        /*0124*/ 	.word	0x00000000
        /*0128*/ 	.short	0x010a
        /*012a*/ 	.byte	0x3f
	.zero		1


	//   ....[10]....
        /*012c*/ 	.word	0x00001cb0
        /*0130*/ 	.word	0x00000005
        /*0134*/ 	.word	0x00000000
        /*0138*/ 	.short	0x010a
        /*013a*/ 	.byte	0x3f
	.zero		1


	//   ....[11]....
        /*013c*/ 	.word	0x00001cf0
        /*0140*/ 	.word	0x00000005
        /*0144*/ 	.word	0x00000000
        /*0148*/ 	.short	0x010a
        /*014a*/ 	.byte	0x3f
	.zero		1


	//   ....[12]....
        /*014c*/ 	.word	0x00002110
        /*0150*/ 	.word	0x00000004
        /*0154*/ 	.word	0x00000000
        /*0158*/ 	.short	0x0101
        /*015a*/ 	.byte	0x3f
	.zero		1


	//   ....[13]....
        /*015c*/ 	.word	0x00002300
        /*0160*/ 	.word	0x00000000
        /*0164*/ 	.word	0x00000000
        /*0168*/ 	.short	0x0101
        /*016a*/ 	.byte	0x3f
	.zero		1


	//   ....[14]....
        /*016c*/ 	.word	0x00005630
        /*0170*/ 	.word	0x00000017
        /*0174*/ 	.word	0x00000018
        /*0178*/ 	.short	0x010a
        /*017a*/ 	.byte	0x3f
	.zero		1


	//   ....[15]....
        /*017c*/ 	.word	0x00005a70
        /*0180*/ 	.word	0x00000006
        /*0184*/ 	.word	0x00000048
        /*0188*/ 	.short	0x0101
        /*018a*/ 	.byte	0x3f
	.zero		1


	//   ....[16]....
        /*018c*/ 	.word	0x000061c0
        /*0190*/ 	.word	0x00000007
        /*0194*/ 	.word	0x00000000
        /*0198*/ 	.short	0x010a
        /*019a*/ 	.byte	0x3f
	.zero		1


	//   ....[17]....
        /*019c*/ 	.word	0x00006240
        /*01a0*/ 	.word	0x00000004
        /*01a4*/ 	.word	0x00000000
        /*01a8*/ 	.short	0x010a
        /*01aa*/ 	.byte	0x3f
	.zero		1


	//   ....[18]....
        /*01ac*/ 	.word	0x000062d0
        /*01b0*/ 	.word	0x00000005
        /*01b4*/ 	.word	0x00000000
        /*01b8*/ 	.short	0x010a
        /*01ba*/ 	.byte	0x3f
	.zero		1


	//   ....[19]....
        /*01bc*/ 	.word	0x00006330
        /*01c0*/ 	.word	0x00000003
        /*01c4*/ 	.word	0x00000000
        /*01c8*/ 	.short	0x010a
        /*01ca*/ 	.byte	0x3f
	.zero		1


	//   ....[20]....
        /*01cc*/ 	.word	0x00006380
        /*01d0*/ 	.word	0x00000005
        /*01d4*/ 	.word	0x00000000
        /*01d8*/ 	.short	0x010a
        /*01da*/ 	.byte	0x3f
	.zero		1


	//   ....[21]....
        /*01dc*/ 	.word	0x00006450
        /*01e0*/ 	.word	0x00000017
        /*01e4*/ 	.word	0x00000018
        /*01e8*/ 	.short	0x010a
        /*01ea*/ 	.byte	0x3f
	.zero		1


	//   ....[22]....
        /*01ec*/ 	.word	0x00006520
        /*01f0*/ 	.word	0x00000007
        /*01f4*/ 	.word	0x00000000
        /*01f8*/ 	.short	0x010a
        /*01fa*/ 	.byte	0x3f
	.zero		1


	//   ....[23]....
        /*01fc*/ 	.word	0x00006570
        /*0200*/ 	.word	0x00000004
        /*0204*/ 	.word	0x00000000
        /*0208*/ 	.short	0x010a
        /*020a*/ 	.byte	0x3f
	.zero		1


	//----- nvinfo : EIATTR_NUM_MBARRIERS
	.align		4
.L_35:
        /*020c*/ 	.byte	0x03, 0x38
        /*020e*/ 	.short	0x0008


	//----- nvinfo : EIATTR_EXIT_INSTR_OFFSETS
	.align		4
        /*0210*/ 	.byte	0x04, 0x1c
        /*0212*/ 	.short	(.L_37 - .L_36)


	//   ....[0]....
.L_36:
        /*0214*/ 	.word	0x000009b0


	//   ....[1]....
        /*0218*/ 	.word	0x000011c0


	//   ....[2]....
        /*021c*/ 	.word	0x00004db0


	//   ....[3]....
        /*0220*/ 	.word	0x00005310


	//   ....[4]....
        /*0224*/ 	.word	0x00006320


	//----- nvinfo : EIATTR_MAX_THREADS
	.align		4
.L_37:
        /*0228*/ 	.byte	0x04, 0x05
        /*022a*/ 	.short	(.L_39 - .L_38)
.L_38:
        /*022c*/ 	.word	0x00000180
        /*0230*/ 	.word	0x00000001
        /*0234*/ 	.word	0x00000001


	//----- nvinfo : EIATTR_CRS_STACK_SIZE
	.align		4
.L_39:
        /*0238*/ 	.byte	0x04, 0x1e
        /*023a*/ 	.short	(.L_41 - .L_40)
.L_40:
        /*023c*/ 	.word	0x00000000


	//----- nvinfo : EIATTR_CBANK_PARAM_SIZE
	.align		4
.L_41:
        /*0240*/ 	.byte	0x03, 0x19
        /*0242*/ 	.short	0x0470


	//----- nvinfo : EIATTR_PARAM_CBANK
	.align		4
        /*0244*/ 	.byte	0x04, 0x0a
        /*0246*/ 	.short	(.L_43 - .L_42)
	.align		4
.L_42:
        /*0248*/ 	.word	index@(.nv.constant0._ZN7cutlass13device_kernelINS_4gemm6kernel13GemmUniversalIN4cute5tupleIJiiiiEEENS1_10collective13CollectiveMmaINS1_34MainloopSm90TmaGmmaWarpSpecializedILi3ENS5_IJNS4_1CILi2EEENSA_ILi1EEESC_EEENS1_35KernelTmaWarpSpecializedCooperativeEEENS5_IJNSA_ILi128EEENSA_ILi64EEESG_EEENS_10bfloat16_tENS5_IJlSC_lEEESJ_SK_NS4_8TiledMMAINS4_8MMA_AtomIJNS4_4SM904GMMA27MMA_64x64x16_F32BF16BF16_SSILNSO_5MajorE0ELSQ_0ELNSO_7ScaleInE1ELSR_1EEEEEENS4_6LayoutISD_NS5_IJSC_NSA_ILi0EEESV_EEEEENS5_IJNS4_10UnderscoreESY_SY_EEEEENS4_13SM90_TMA_LOADENS4_14ComposedLayoutINS4_7SwizzleILi3ELi4ELi3EEENS4_18smem_ptr_flag_bitsILi16EEENSU_INS5_IJNSA_ILi8EEESH_EEENS5_IJSH_SC_EEEEEEEvNS4_8identityENS4_23SM90_TMA_LOAD_MULTICASTES1B_vS1C_EENS_8epilogue10collective6detail29Sm90TmaWarpSpecializedAdapterINS1G_15DefaultEpilogueISJ_SK_SK_NS1F_6thread17LinearCombinationISJ_Li1EffLNS1K_9ScaleType4KindE0ELNS_15FloatRoundStyleE2ESJ_EENS1_15EpilogueDefaultEEEEEvvEEEEvNT_6ParamsE)
        /*024c*/ 	.short	0x0210
        /*024e*/ 	.short	0x0470


	//----- nvinfo : EIATTR_SW_WAR
	.align		4
.L_43:
        /*0250*/ 	.byte	0x04, 0x36
        /*0252*/ 	.short	(.L_45 - .L_44)
.L_44:
        /*0254*/ 	.word	0x00000008
.L_45:


//--------------------- .nv.callgraph             --------------------------
	.section	.nv.callgraph,"",@"SHT_CUDA_CALLGRAPH"
	.align	4
	.sectionentsize	8
	.align		4
        /*0000*/ 	.word	0x00000000
	.align		4
        /*0004*/ 	.word	0xffffffff
	.align		4
        /*0008*/ 	.word	index@(_ZN7cutlass13device_kernelINS_4gemm6kernel13GemmUniversalIN4cute5tupleIJiiiiEEENS1_10collective13CollectiveMmaINS1_34MainloopSm90TmaGmmaWarpSpecializedILi3ENS5_IJNS4_1CILi2EEENSA_ILi1EEESC_EEENS1_35KernelTmaWarpSpecializedCooperativeEEENS5_IJNSA_ILi128EEENSA_ILi64EEESG_EEENS_10bfloat16_tENS5_IJlSC_lEEESJ_SK_NS4_8TiledMMAINS4_8MMA_AtomIJNS4_4SM904GMMA27MMA_64x64x16_F32BF16BF16_SSILNSO_5MajorE0ELSQ_0ELNSO_7ScaleInE1ELSR_1EEEEEENS4_6LayoutISD_NS5_IJSC_NSA_ILi0EEESV_EEEEENS5_IJNS4_10UnderscoreESY_SY_EEEEENS4_13SM90_TMA_LOADENS4_14ComposedLayoutINS4_7SwizzleILi3ELi4ELi3EEENS4_18smem_ptr_flag_bitsILi16EEENSU_INS5_IJNSA_ILi8EEESH_EEENS5_IJSH_SC_EEEEEEEvNS4_8identityENS4_23SM90_TMA_LOAD_MULTICASTES1B_vS1C_EENS_8epilogue10collective6detail29Sm90TmaWarpSpecializedAdapterINS1G_15DefaultEpilogueISJ_SK_SK_NS1F_6thread17LinearCombinationISJ_Li1EffLNS1K_9ScaleType4KindE0ELNS_15FloatRoundStyleE2ESJ_EENS1_15EpilogueDefaultEEEEEvvEEEEvNT_6ParamsE)
	.align		4
        /*000c*/ 	.word	index@(__assertfail)
	.align		4
        /*0010*/ 	.word	0x00000000
	.align		4
        /*0014*/ 	.word	0xfffffffe
	.align		4
        /*0018*/ 	.word	0x00000000
	.align		4
        /*001c*/ 	.word	0xfffffffd
	.align		4
        /*0020*/ 	.word	0x00000000
	.align		4
        /*0024*/ 	.word	0xfffffffc


//--------------------- .nv.constant4             --------------------------
	.section	.nv.constant4,"a",@progbits
	.align	8
	.align		8
.nv.constant4:
        /*0000*/ 	.dword	__assertfail
	.align		8
        /*0008*/ 	.dword	__unnamed_1
	.align		8
        /*0010*/ 	.dword	_ZN39_INTERNAL_33466b75_4_k_cu_4bed2b82_35464cuda3std3__45__cpo5beginE
	.align		8
        /*0018*/ 	.dword	_ZN39_INTERNAL_33466b75_4_k_cu_4bed2b82_35464cuda3std3__45__cpo3endE
	.align		8
        /*0020*/ 	.dword	_ZN39_INTERNAL_33466b75_4_k_cu_4bed2b82_35464cuda3std3__45__cpo6cbeginE
	.align		8
        /*0028*/ 	.dword	_ZN39_INTERNAL_33466b75_4_k_cu_4bed2b82_35464cuda3std3__45__cpo4cendE
	.align		8
        /*0030*/ 	.dword	_ZN39_INTERNAL_33466b75_4_k_cu_4bed2b82_35464cuda3std3__441_GLOBAL__N__33466b75_4_k_cu_4bed2b82_35466ignoreE
	.align		8
        /*0038*/ 	.dword	_ZN39_INTERNAL_33466b75_4_k_cu_4bed2b82_35464cuda3std3__419piecewise_constructE
	.align		8
        /*0040*/ 	.dword	_ZN39_INTERNAL_33466b75_4_k_cu_4bed2b82_35464cuda3std3__48in_placeE
	.align		8
        /*0048*/ 	.dword	_ZN39_INTERNAL_33466b75_4_k_cu_4bed2b82_35464cuda3std6ranges3__45__cpo4swapE
	.align		8
        /*0050*/ 	.dword	_ZN39_INTERNAL_33466b75_4_k_cu_4bed2b82_35464cuda3std6ranges3__45__cpo9iter_moveE
	.align		8
        /*0058*/ 	.dword	_ZN39_INTERNAL_33466b75_4_k_cu_4bed2b82_35464cute7productE
	.align		8
        /*0060*/ 	.dword	_ZN39_INTERNAL_33466b75_4_k_cu_4bed2b82_35464cute1_E
	.align		8
        /*0068*/ 	.dword	$str$22
	.align		8
        /*0070*/ 	.dword	$str$23


//--------------------- .text._ZN7cutlass13device_kernelINS_4gemm6kernel13GemmUniversalIN4cute5tupleIJiiiiEEENS1_10collective13CollectiveMmaINS1_34MainloopSm90TmaGmmaWarpSpecializedILi3ENS5_IJNS4_1CILi2EEENSA_ILi1EEESC_EEENS1_35KernelTmaWarpSpecializedCooperativeEEENS5_IJNSA_ILi128EEENSA_ILi64EEESG_EEENS_10bfloat16_tENS5_IJlSC_lEEESJ_SK_NS4_8TiledMMAINS4_8MMA_AtomIJNS4_4SM904GMMA27MMA_64x64x16_F32BF16BF16_SSILNSO_5MajorE0ELSQ_0ELNSO_7ScaleInE1ELSR_1EEEEEENS4_6LayoutISD_NS5_IJSC_NSA_ILi0EEESV_EEEEENS5_IJNS4_10UnderscoreESY_SY_EEEEENS4_13SM90_TMA_LOADENS4_14ComposedLayoutINS4_7SwizzleILi3ELi4ELi3EEENS4_18smem_ptr_flag_bitsILi16EEENSU_INS5_IJNSA_ILi8EEESH_EEENS5_IJSH_SC_EEEEEEEvNS4_8identityENS4_23SM90_TMA_LOAD_MULTICASTES1B_vS1C_EENS_8epilogue10collective6detail29Sm90TmaWarpSpecializedAdapterINS1G_15DefaultEpilogueISJ_SK_SK_NS1F_6thread17LinearCombinationISJ_Li1EffLNS1K_9ScaleType4KindE0ELNS_15FloatRoundStyleE2ESJ_EENS1_15EpilogueDefaultEEEEEvvEEEEvNT_6ParamsE --------------------------
	.section	.text._ZN7cutlass13device_kernelINS_4gemm6kernel13GemmUniversalIN4cute5tupleIJiiiiEEENS1_10collective13CollectiveMmaINS1_34MainloopSm90TmaGmmaWarpSpecializedILi3ENS5_IJNS4_1CILi2EEENSA_ILi1EEESC_EEENS1_35KernelTmaWarpSpecializedCooperativeEEENS5_IJNSA_ILi128EEENSA_ILi64EEESG_EEENS_10bfloat16_tENS5_IJlSC_lEEESJ_SK_NS4_8TiledMMAINS4_8MMA_AtomIJNS4_4SM904GMMA27MMA_64x64x16_F32BF16BF16_SSILNSO_5MajorE0ELSQ_0ELNSO_7ScaleInE1ELSR_1EEEEEENS4_6LayoutISD_NS5_IJSC_NSA_ILi0EEESV_EEEEENS5_IJNS4_10UnderscoreESY_SY_EEEEENS4_13SM90_TMA_LOADENS4_14ComposedLayoutINS4_7SwizzleILi3ELi4ELi3EEENS4_18smem_ptr_flag_bitsILi16EEENSU_INS5_IJNSA_ILi8EEESH_EEENS5_IJSH_SC_EEEEEEEvNS4_8identityENS4_23SM90_TMA_LOAD_MULTICASTES1B_vS1C_EENS_8epilogue10collective6detail29Sm90TmaWarpSpecializedAdapterINS1G_15DefaultEpilogueISJ_SK_SK_NS1F_6thread17LinearCombinationISJ_Li1EffLNS1K_9ScaleType4KindE0ELNS_15FloatRoundStyleE2ESJ_EENS1_15EpilogueDefaultEEEEEvvEEEEvNT_6ParamsE,"ax",@progbits
	.align	128
.text._ZN7cutlass13device_kernelINS_4gemm6kernel13GemmUniversalIN4cute5tupleIJiiiiEEENS1_10collective13CollectiveMmaINS1_34MainloopSm90TmaGmmaWarpSpecializedILi3ENS5_IJNS4_1CILi2EEENSA_ILi1EEESC_EEENS1_35KernelTmaWarpSpecializedCooperativeEEENS5_IJNSA_ILi128EEENSA_ILi64EEESG_EEENS_10bfloat16_tENS5_IJlSC_lEEESJ_SK_NS4_8TiledMMAINS4_8MMA_AtomIJNS4_4SM904GMMA27MMA_64x64x16_F32BF16BF16_SSILNSO_5MajorE0ELSQ_0ELNSO_7ScaleInE1ELSR_1EEEEEENS4_6LayoutISD_NS5_IJSC_NSA_ILi0EEESV_EEEEENS5_IJNS4_10UnderscoreESY_SY_EEEEENS4_13SM90_TMA_LOADENS4_14ComposedLayoutINS4_7SwizzleILi3ELi4ELi3EEENS4_18smem_ptr_flag_bitsILi16EEENSU_INS5_IJNSA_ILi8EEESH_EEENS5_IJSH_SC_EEEEEEEvNS4_8identityENS4_23SM90_TMA_LOAD_MULTICASTES1B_vS1C_EENS_8epilogue10collective6detail29Sm90TmaWarpSpecializedAdapterINS1G_15DefaultEpilogueISJ_SK_SK_NS1F_6thread17LinearCombinationISJ_Li1EffLNS1K_9ScaleType4KindE0ELNS_15FloatRoundStyleE2ESJ_EENS1_15EpilogueDefaultEEEEEvvEEEEvNT_6ParamsE:
        .type           _ZN7cutlass13device_kernelINS_4gemm6kernel13GemmUniversalIN4cute5tupleIJiiiiEEENS1_10collective13CollectiveMmaINS1_34MainloopSm90TmaGmmaWarpSpecializedILi3ENS5_IJNS4_1CILi2EEENSA_ILi1EEESC_EEENS1_35KernelTmaWarpSpecializedCooperativeEEENS5_IJNSA_ILi128EEENSA_ILi64EEESG_EEENS_10bfloat16_tENS5_IJlSC_lEEESJ_SK_NS4_8TiledMMAINS4_8MMA_AtomIJNS4_4SM904GMMA27MMA_64x64x16_F32BF16BF16_SSILNSO_5MajorE0ELSQ_0ELNSO_7ScaleInE1ELSR_1EEEEEENS4_6LayoutISD_NS5_IJSC_NSA_ILi0EEESV_EEEEENS5_IJNS4_10UnderscoreESY_SY_EEEEENS4_13SM90_TMA_LOADENS4_14ComposedLayoutINS4_7SwizzleILi3ELi4ELi3EEENS4_18smem_ptr_flag_bitsILi16EEENSU_INS5_IJNSA_ILi8EEESH_EEENS5_IJSH_SC_EEEEEEEvNS4_8identityENS4_23SM90_TMA_LOAD_MULTICASTES1B_vS1C_EENS_8epilogue10collective6detail29Sm90TmaWarpSpecializedAdapterINS1G_15DefaultEpilogueISJ_SK_SK_NS1F_6thread17LinearCombinationISJ_Li1EffLNS1K_9ScaleType4KindE0ELNS_15FloatRoundStyleE2ESJ_EENS1_15EpilogueDefaultEEEEEvvEEEEvNT_6ParamsE,@function
        .size           _ZN7cutlass13device_kernelINS_4gemm6kernel13GemmUniversalIN4cute5tupleIJiiiiEEENS1_10collective13CollectiveMmaINS1_34MainloopSm90TmaGmmaWarpSpecializedILi3ENS5_IJNS4_1CILi2EEENSA_ILi1EEESC_EEENS1_35KernelTmaWarpSpecializedCooperativeEEENS5_IJNSA_ILi128EEENSA_ILi64EEESG_EEENS_10bfloat16_tENS5_IJlSC_lEEESJ_SK_NS4_8TiledMMAINS4_8MMA_AtomIJNS4_4SM904GMMA27MMA_64x64x16_F32BF16BF16_SSILNSO_5MajorE0ELSQ_0ELNSO_7ScaleInE1ELSR_1EEEEEENS4_6LayoutISD_NS5_IJSC_NSA_ILi0EEESV_EEEEENS5_IJNS4_10UnderscoreESY_SY_EEEEENS4_13SM90_TMA_LOADENS4_14ComposedLayoutINS4_7SwizzleILi3ELi4ELi3EEENS4_18smem_ptr_flag_bitsILi16EEENSU_INS5_IJNSA_ILi8EEESH_EEENS5_IJSH_SC_EEEEEEEvNS4_8identityENS4_23SM90_TMA_LOAD_MULTICASTES1B_vS1C_EENS_8epilogue10collective6detail29Sm90TmaWarpSpecializedAdapterINS1G_15DefaultEpilogueISJ_SK_SK_NS1F_6thread17LinearCombinationISJ_Li1EffLNS1K_9ScaleType4KindE0ELNS_15FloatRoundStyleE2ESJ_EENS1_15EpilogueDefaultEEEEEvvEEEEvNT_6ParamsE,(.L_x_131 - _ZN7cutlass13device_kernelINS_4gemm6kernel13GemmUniversalIN4cute5tupleIJiiiiEEENS1_10collective13CollectiveMmaINS1_34MainloopSm90TmaGmmaWarpSpecializedILi3ENS5_IJNS4_1CILi2EEENSA_ILi1EEESC_EEENS1_35KernelTmaWarpSpecializedCooperativeEEENS5_IJNSA_ILi128EEENSA_ILi64EEESG_EEENS_10bfloat16_tENS5_IJlSC_lEEESJ_SK_NS4_8TiledMMAINS4_8MMA_AtomIJNS4_4SM904GMMA27MMA_64x64x16_F32BF16BF16_SSILNSO_5MajorE0ELSQ_0ELNSO_7ScaleInE1ELSR_1EEEEEENS4_6LayoutISD_NS5_IJSC_NSA_ILi0EEESV_EEEEENS5_IJNS4_10UnderscoreESY_SY_EEEEENS4_13SM90_TMA_LOADENS4_14ComposedLayoutINS4_7SwizzleILi3ELi4ELi3EEENS4_18smem_ptr_flag_bitsILi16EEENSU_INS5_IJNSA_ILi8EEESH_EEENS5_IJSH_SC_EEEEEEEvNS4_8identityENS4_23SM90_TMA_LOAD_MULTICASTES1B_vS1C_EENS_8epilogue10collective6detail29Sm90TmaWarpSpecializedAdapterINS1G_15DefaultEpilogueISJ_SK_SK_NS1F_6thread17LinearCombinationISJ_Li1EffLNS1K_9ScaleType4KindE0ELNS_15FloatRoundStyleE2ESJ_EENS1_15EpilogueDefaultEEEEEvvEEEEvNT_6ParamsE)
        .other          _ZN7cutlass13device_kernelINS_4gemm6kernel13GemmUniversalIN4cute5tupleIJiiiiEEENS1_10collective13CollectiveMmaINS1_34MainloopSm90TmaGmmaWarpSpecializedILi3ENS5_IJNS4_1CILi2EEENSA_ILi1EEESC_EEENS1_35KernelTmaWarpSpecializedCooperativeEEENS5_IJNSA_ILi128EEENSA_ILi64EEESG_EEENS_10bfloat16_tENS5_IJlSC_lEEESJ_SK_NS4_8TiledMMAINS4_8MMA_AtomIJNS4_4SM904GMMA27MMA_64x64x16_F32BF16BF16_SSILNSO_5MajorE0ELSQ_0ELNSO_7ScaleInE1ELSR_1EEEEEENS4_6LayoutISD_NS5_IJSC_NSA_ILi0EEESV_EEEEENS5_IJNS4_10UnderscoreESY_SY_EEEEENS4_13SM90_TMA_LOADENS4_14ComposedLayoutINS4_7SwizzleILi3ELi4ELi3EEENS4_18smem_ptr_flag_bitsILi16EEENSU_INS5_IJNSA_ILi8EEESH_EEENS5_IJSH_SC_EEEEEEEvNS4_8identityENS4_23SM90_TMA_LOAD_MULTICASTES1B_vS1C_EENS_8epilogue10collective6detail29Sm90TmaWarpSpecializedAdapterINS1G_15DefaultEpilogueISJ_SK_SK_NS1F_6thread17LinearCombinationISJ_Li1EffLNS1K_9ScaleType4KindE0ELNS_15FloatRoundStyleE2ESJ_EENS1_15EpilogueDefaultEEEEEvvEEEEvNT_6ParamsE,@"STO_CUDA_ENTRY STV_DEFAULT"
_ZN7cutlass13device_kernelINS_4gemm6kernel13GemmUniversalIN4cute5tupleIJiiiiEEENS1_10collective13CollectiveMmaINS1_34MainloopSm90TmaGmmaWarpSpecializedILi3ENS5_IJNS4_1CILi2EEENSA_ILi1EEESC_EEENS1_35KernelTmaWarpSpecializedCooperativeEEENS5_IJNSA_ILi128EEENSA_ILi64EEESG_EEENS_10bfloat16_tENS5_IJlSC_lEEESJ_SK_NS4_8TiledMMAINS4_8MMA_AtomIJNS4_4SM904GMMA27MMA_64x64x16_F32BF16BF16_SSILNSO_5MajorE0ELSQ_0ELNSO_7ScaleInE1ELSR_1EEEEEENS4_6LayoutISD_NS5_IJSC_NSA_ILi0EEESV_EEEEENS5_IJNS4_10UnderscoreESY_SY_EEEEENS4_13SM90_TMA_LOADENS4_14ComposedLayoutINS4_7SwizzleILi3ELi4ELi3EEENS4_18smem_ptr_flag_bitsILi16EEENSU_INS5_IJNSA_ILi8EEESH_EEENS5_IJSH_SC_EEEEEEEvNS4_8identityENS4_23SM90_TMA_LOAD_MULTICASTES1B_vS1C_EENS_8epilogue10collective6detail29Sm90TmaWarpSpecializedAdapterINS1G_15DefaultEpilogueISJ_SK_SK_NS1F_6thread17LinearCombinationISJ_Li1EffLNS1K_9ScaleType4KindE0ELNS_15FloatRoundStyleE2ESJ_EENS1_15EpilogueDefaultEEEEEvvEEEEvNT_6ParamsE:
[----:B------:R-:W0:Y:S01]  /*0000*/  LDC R1, c[0x0][0x28] ;  /* 0x00000a00ff017b82 */ /* 0x000e220000000800 */
[----:B------:R-:W1:Y:S01]  /*0010*/  S2R R63, SR_TID.X ;  /* 0x00000000003f7919 */ /* 0x000e620000002100 */
[----:B------:R-:W-:Y:S01]  /*0020*/  ELECT P0, URZ, PT ;  /* 0x00000000003f782f */ /* 0x000fe20003800000 */
[----:B------:R-:W-:Y:S01]  /*0030*/  BSSY B0, `(.L_x_0) ;  /* 0x000000f000007945 */ /* 0x000fe20003800000 */
[--C-:B-1----:R-:W-:Y:S02]  /*0040*/  SHF.R.U32.HI R0, RZ, 0x5, R63.reuse ;  /* 0x00000005ff007819 */ /* 0x102fe4000001163f */
[----:B------:R-:W-:-:S03]  /*0050*/  SHF.R.U32.HI R7, RZ, 0x7, R63 ;  /* 0x00000007ff077819 */ /* 0x000fc6000001163f */
[----:B------:R-:W1:Y:S04]  /*0060*/  SHFL.IDX PT, R3, R0, RZ, 0x1f ;  /* 0x00001fff00037589 */ /* 0x000e6800000e0000 */
[----:B------:R2:W3:Y:S01]  /*0070*/  SHFL.IDX PT, R2, R7, RZ, 0x1f ;  /* 0x00001fff07027589 */ /* 0x0004e200000e0000 */
[----:B-1----:R-:W-:-:S13]  /*0080*/  ISETP.NE.OR P0, PT, R3, RZ, !P0 ;  /* 0x000000ff0300720c */ /* 0x002fda0004705670 */
[----:B0-23--:R-:W-:Y:S05]  /*0090*/  @P0 BRA `(.L_x_1) ;  /* 0x0000000000200947 */ /* 0x00dfea0003800000 */
[----:B------:R-:W-:Y:S02]  /*00a0*/  ULDC.64 UR4, c[0x0][0x198] ;  /* 0x0000660000047ab9 */ /* 0x000fe40000000a00 */
[----:B------:R-:W-:Y:S02]  /*00b0*/  UIADD3 UR6, UP0, UR4, 0xf0, URZ ;  /* 0x000000f004067890 */ /* 0x000fe4000ff1e03f */
[----:B------:R-:W-:Y:S02]  /*00c0*/  UIADD3 UR4, UP1, UR4, 0x1f0, URZ ;  /* 0x000001f004047890 */ /* 0x000fe4000ff3e03f */
[----:B------:R-:W-:Y:S02]  /*00d0*/  UIADD3.X UR7, URZ, UR5, URZ, UP0, !UPT ;  /* 0x000000053f077290 */ /* 0x000fe400087fe43f */
[----:B------:R-:W-:-:S07]  /*00e0*/  UIADD3.X UR5, URZ, UR5, URZ, UP1, !UPT ;  /* 0x000000053f057290 */ /* 0x000fce0008ffe43f */
[----:B------:R0:W-:Y:S02]  /*00f0*/  UTMACCTL.PF [UR6] ;  /* 0x00000000060079b9 */ /* 0x0001e40008040000 */
[----:B------:R0:W-:Y:S02]  /*0100*/  UTMACCTL.PF [UR4] ;  /* 0x00000000040079b9 */ /* 0x0001e40008040000 */
[----:B0-----:R-:W-:Y:S01]  /*0110*/  NOP ;  /* 0x0000000000007918 */ /* 0x001fe20000000000 */
.L_x_1:
[----:B------:R-:W-:Y:S05]  /*0120*/  BSYNC B0 ;  /* 0x0000000000007941 */ /* 0x000fea0003800000 */
.L_x_0:
[----:B------:R-:W0:Y:S02]  /*0130*/  SHFL.IDX PT, R5, R0, RZ, 0x1f ;  /* 0x00001fff00057589 */ /* 0x000e2400000e0000 */
[----:B0-----:R-:W-:-:S13]  /*0140*/  ISETP.NE.AND P0, PT, R5, RZ, PT ;  /* 0x000000ff0500720c */ /* 0x001fda0003f05270 */
[----:B------:R-:W-:Y:S05]  /*0150*/  @P0 BRA `(.L_x_2) ;  /* 0x0000000000500947 */ /* 0x000fea0003800000 */
[----:B------:R-:W0:Y:S01]  /*0160*/  S2UR UR8, SR_CgaCtaId ;  /* 0x00000000000879c3 */ /* 0x000e220000008800 */
[----:B------:R-:W-:Y:S01]  /*0170*/  UMOV UR4, 0x400 ;  /* 0x0000040000047882 */ /* 0x000fe20000000000 */
[----:B------:R-:W-:Y:S01]  /*0180*/  UMOV UR5, 0x1 ;  /* 0x0000000100057882 */ /* 0x000fe20000000000 */
[----:B------:R-:W-:Y:S01]  /*0190*/  UMOV UR6, 0x4 ;  /* 0x0000000400067882 */ /* 0x000fe20000000000 */
[----:B------:R-:W-:Y:S01]  /*01a0*/  ELECT P0, URZ, PT ;  /* 0x00000000003f782f */ /* 0x000fe20003800000 */
[----:B------:R-:W-:-:S04]  /*01b0*/  UIADD3 UR6, -UR6, 0x100000, URZ ;  /* 0x0010000006067890 */ /* 0x000fc8000fffe13f */
[----:B------:R-:W-:Y:S02]  /*01c0*/  USHF.L.U32 UR7, UR6, 0xb, URZ ;  /* 0x0000000b06077899 */ /* 0x000fe4000800063f */
[----:B------:R-:W-:Y:S02]  /*01d0*/  USHF.L.U32 UR6, UR6, 0x1, URZ ;  /* 0x0000000106067899 */ /* 0x000fe4000800063f */
[----:B0-----:R-:W-:Y:S02]  /*01e0*/  ULEA UR8, UR8, UR4, 0x18 ;  /* 0x0000000408087291 */ /* 0x001fe4000f8ec03f */
[----:B------:R-:W-:-:S04]  /*01f0*/  UIADD3 UR4, -UR5, 0x100000, URZ ;  /* 0x0010000005047890 */ /* 0x000fc8000fffe13f */
[----:B------:R-:W-:Y:S02]  /*0200*/  USHF.L.U32 UR5, UR4, 0xb, URZ ;  /* 0x0000000b04057899 */ /* 0x000fe4000800063f */
[----:B------:R-:W-:Y:S01]  /*0210*/  USHF.L.U32 UR4, UR4, 0x1, URZ ;  /* 0x0000000104047899 */ /* 0x000fe2000800063f */
[----:B------:R-:W0:Y:S11]  /*0220*/  FENCE.VIEW.ASYNC.S ;  /* 0x00000000000073c6 */ /* 0x000e360000000000 */
[----:B0-----:R0:W1:Y:S01]  /*0230*/  SYNCS.EXCH.64 URZ, [UR8], UR4 ;  /* 0x00000004083f75b2 */ /* 0x0010620008000100 */
[----:B------:R0:W2:Y:S01]  /*0240*/  SYNCS.EXCH.64 URZ, [UR8+0x18], UR6 ;  /* 0x00001806083f75b2 */ /* 0x0000a20008000100 */
[----:B------:R0:W3:Y:S01]  /*0250*/  SYNCS.EXCH.64 URZ, [UR8+0x8], UR4 ;  /* 0x00000804083f75b2 */ /* 0x0000e20008000100 */
[----:B------:R0:W4:Y:S01]  /*0260*/  SYNCS.EXCH.64 URZ, [UR8+0x20], UR6 ;  /* 0x00002006083f75b2 */ /* 0x0001220008000100 */
[----:B------:R0:W0:Y:S01]  /*0270*/  SYNCS.EXCH.64 URZ, [UR8+0x10], UR4 ;  /* 0x00001004083f75b2 */ /* 0x0000220008000100 */
[----:B------:R0:W0:Y:S01]  /*0280*/  SYNCS.EXCH.64 URZ, [UR8+0x28], UR6 ;  /* 0x00002806083f75b2 */ /* 0x0000220008000100 */
[----:B------:R-:W-:Y:S01]  /*0290*/  NOP ;  /* 0x0000000000007918 */ /* 0x000fe20000000000 */
.L_x_2:
[----:B------:R-:W-:Y:S01]  /*02a0*/  SHF.R.S32.HI R4, RZ, 0x1f, R63 ;  /* 0x0000001fff047819 */ /* 0x000fe2000001143f */
[----:B------:R-:W5:Y:S01]  /*02b0*/  SHFL.IDX PT, R0, R0, RZ, 0x1f ;  /* 0x00001fff00007589 */ /* 0x000f6200000e0000 */
[----:B0-----:R-:W0:Y:S01]  /*02c0*/  S2UR UR8, SR_CTAID.X ;  /* 0x00000000000879c3 */ /* 0x001e220000002500 */
[----:B------:R-:W-:Y:S02]  /*02d0*/  ELECT P0, URZ, PT ;  /* 0x00000000003f782f */ /* 0x000fe40003800000 */
[----:B------:R-:W-:Y:S01]  /*02e0*/  LEA.HI R4, R4, R63, RZ, 0x7 ;  /* 0x0000003f04047211 */ /* 0x000fe200078f38ff */
[----:B------:R-:W-:Y:S01]  /*02f0*/  ULDC UR4, c[0x0][0x150] ;  /* 0x0000540000047ab9 */ /* 0x000fe20000000800 */
[----:B------:R-:W-:Y:S01]  /*0300*/  SHF.R.S32.HI R6, RZ, 0x1f, R5 ;  /* 0x0000001fff067819 */ /* 0x000fe20000011405 */
[----:B------:R-:W-:Y:S01]  /*0310*/  NOP ;  /* 0x0000000000007918 */ /* 0x000fe20000000000 */
[----:B------:R-:W-:Y:S01]  /*0320*/  LOP3.LUT R4, R4, 0xffffff80, RZ, 0xc0, !PT ;  /* 0xffffff8004047812 */ /* 0x000fe200078ec0ff */
[----:B------:R-:W-:Y:S01]  /*0330*/  NOP ;  /* 0x0000000000007918 */ /* 0x000fe20000000000 */
[----:B------:R-:W-:Y:S01]  /*0340*/  LEA.HI R6, R6, R5, RZ, 0x2 ;  /* 0x0000000506067211 */ /* 0x000fe200078f10ff */
[----:B------:R-:W1:Y:S01]  /*0350*/  LDC R11, c[0x0][0x144] ;  /* 0x00005100ff0b7b82 */ /* 0x000e620000000800 */
[----:B------:R-:W-:Y:S01]  /*0360*/  IMAD.MOV.U32 R22, RZ, RZ, 0x1 ;  /* 0x00000001ff167424 */ /* 0x000fe200078e00ff */
[----:B------:R-:W-:Y:S01]  /*0370*/  ISETP.NE.AND P3, PT, R2, RZ, PT ;  /* 0x000000ff0200720c */ /* 0x000fe20003f65270 */
[----:B------:R-:W-:Y:S01]  /*0380*/  IMAD.IADD R8, R63, 0x1, -R4 ;  /* 0x000000013f087824 */ /* 0x000fe200078e0a04 */
[----:B------:R-:W-:Y:S01]  /*0390*/  LOP3.LUT R6, R6, 0x3ffffffc, RZ, 0xc0, !PT ;  /* 0x3ffffffc06067812 */ /* 0x000fe200078ec0ff */
[----:B------:R-:W2:Y:S03]  /*03a0*/  S2R R4, SR_CTAID.Y ;  /* 0x0000000000047919 */ /* 0x000ea60000002600 */
[----:B------:R-:W-:Y:S01]  /*03b0*/  SHF.R.S32.HI R9, RZ, 0x1f, R8 ;  /* 0x0000001fff097819 */ /* 0x000fe20000011408 */
[----:B------:R-:W-:Y:S01]  /*03c0*/  IMAD.IADD R6, R5, 0x1, -R6 ;  /* 0x0000000105067824 */ /* 0x000fe200078e0a06 */
[----:B------:R-:W3:Y:S02]  /*03d0*/  LDC R13, c[0x0][0x140] ;  /* 0x00005000ff0d7b82 */ /* 0x000ee40000000800 */
[----:B------:R-:W-:-:S02]  /*03e0*/  LEA.HI R9, R9, R8, RZ, 0x3 ;  /* 0x0000000809097211 */ /* 0x000fc400078f18ff */
[----:B-----5:R-:W-:Y:S02]  /*03f0*/  ISETP.NE.OR P0, PT, R0, RZ, !P0 ;  /* 0x000000ff0000720c */ /* 0x020fe40004705670 */
[--C-:B------:R-:W-:Y:S02]  /*0400*/  SHF.R.S32.HI R0, RZ, 0x3, R9.reuse ;  /* 0x00000003ff007819 */ /* 0x100fe40000011409 */
[----:B0-----:R-:W-:Y:S02]  /*0410*/  I2FP.F32.U32 R10, UR8 ;  /* 0x00000008000a7c45 */ /* 0x001fe40008201000 */
[----:B------:R-:W-:-:S03]  /*0420*/  SHF.R.S32.HI R9, RZ, 0x1f, R9 ;  /* 0x0000001fff097819 */ /* 0x000fc60000011409 */
[----:B------:R-:W-:Y:S01]  /*0430*/  FMUL R10, R10, UR4 ;  /* 0x000000040a0a7c20 */ /* 0x000fe20008400000 */
[----:B------:R-:W-:Y:S01]  /*0440*/  LEA.HI R9, R9, R0, RZ, 0x2 ;  /* 0x0000000009097211 */ /* 0x000fe200078f10ff */
[----:B------:R-:W-:Y:S02]  /*0450*/  ULDC UR4, c[0x0][0x154] ;  /* 0x0000550000047ab9 */ /* 0x000fe40000000800 */
[----:B------:R-:W-:Y:S01]  /*0460*/  VOTEU.ALL UP0, P0 ;  /* 0x00000000003f7886 */ /* 0x000fe20000000000 */
[----:B------:R-:W-:Y:S01]  /*0470*/  LOP3.LUT R9, R9, 0xfffffffc, RZ, 0xc0, !PT ;  /* 0xfffffffc09097812 */ /* 0x000fe200078ec0ff */
[----:B------:R-:W0:Y:S01]  /*0480*/  F2I.U32.TRUNC.NTZ R10, R10 ;  /* 0x0000000a000a7305 */ /* 0x000e22000020f000 */
[----:B------:R-:W-:Y:S02]  /*0490*/  VOTEU.ALL UP1, P0 ;  /* 0x00000000003f7886 */ /* 0x000fe40000020000 */
[----:B------:R-:W5:Y:S01]  /*04a0*/  @!UP0 S2UR UR7, SR_CgaCtaId ;  /* 0x00000000000789c3 */ /* 0x000f620000008800 */
[----:B------:R-:W-:Y:S01]  /*04b0*/  IMAD.IADD R9, R0, 0x1, -R9 ;  /* 0x0000000100097824 */ /* 0x000fe200078e0a09 */
[----:B------:R-:W-:Y:S01]  /*04c0*/  SHF.R.S32.HI R0, RZ, 0x1f, R3 ;  /* 0x0000001fff007819 */ /* 0x000fe20000011403 */
[----:B------:R-:W-:Y:S01]  /*04d0*/  @!UP0 UMOV UR6, 0x400 ;  /* 0x0000040000068882 */ /* 0x000fe20000000000 */
[----:B---3--:R-:W-:Y:S01]  /*04e0*/  ISETP.EQ.U32.AND P2, PT, R13, 0x1, PT ;  /* 0x000000010d00780c */ /* 0x008fe20003f42070 */
[----:B------:R-:W-:Y:S01]  /*04f0*/  IMAD R19, R6, 0x4, R9 ;  /* 0x0000000406137824 */ /* 0x000fe200078e0209 */
[----:B--2---:R-:W-:-:S02]  /*0500*/  I2FP.F32.U32 R12, R4 ;  /* 0x00000004000c7245 */ /* 0x004fc40000201000 */
[----:B------:R-:W2:Y:S01]  /*0510*/  LDC R9, c[0x0][0x148] ;  /* 0x00005200ff097b82 */ /* 0x000ea20000000800 */
[----:B------:R-:W-:Y:S02]  /*0520*/  LEA.HI R0, R0, R3, RZ, 0x2 ;  /* 0x0000000300007211 */ /* 0x000fe400078f10ff */
[----:B------:R-:W-:Y:S01]  /*0530*/  LEA.HI R6, R19, R19, RZ, 0x1 ;  /* 0x0000001313067211 */ /* 0x000fe200078f08ff */
[----:B0-----:R-:W-:Y:S02]  /*0540*/  IMAD.MOV R14, RZ, RZ, -R10 ;  /* 0x000000ffff0e7224 */ /* 0x001fe400078e0a0a */
[----:B------:R-:W-:Y:S01]  /*0550*/  FMUL R12, R12, UR4 ;  /* 0x000000040c0c7c20 */ /* 0x000fe20008400000 */
[----:B------:R-:W-:Y:S01]  /*0560*/  LOP3.LUT R0, R0, 0xfffffffc, RZ, 0xc0, !PT ;  /* 0xfffffffc00007812 */ /* 0x000fe200078ec0ff */
[----:B------:R-:W-:Y:S01]  /*0570*/  UMOV UR4, 0x20 ;  /* 0x0000002000047882 */ /* 0x000fe20000000000 */
[----:B------:R-:W-:Y:S01]  /*0580*/  LOP3.LUT R10, R6, 0xfffffffe, RZ, 0xc0, !PT ;  /* 0xfffffffe060a7812 */ /* 0x000fe200078ec0ff */
[----:B-1----:R-:W-:Y:S01]  /*0590*/  IMAD R6, R11, R14, UR8 ;  /* 0x000000080b067e24 */ /* 0x002fe2000f8e020e */
[----:B------:R-:W-:-:S04]  /*05a0*/  @!UP0 UIADD3 UR4, -UR4, 0x100000, URZ ;  /* 0x0010000004048890 */ /* 0x000fc8000fffe13f */
[----:B------:R-:W-:Y:S02]  /*05b0*/  @!UP0 USHF.L.U32 UR5, UR4, 0xb, URZ ;  /* 0x0000000b04058899 */ /* 0x000fe4000800063f */
[----:B------:R-:W-:Y:S01]  /*05c0*/  @!UP0 USHF.L.U32 UR4, UR4, 0x1, URZ ;  /* 0x0000000104048899 */ /* 0x000fe2000800063f */
[----:B------:R-:W0:Y:S01]  /*05d0*/  F2I.U32.TRUNC.NTZ R12, R12 ;  /* 0x0000000c000c7305 */ /* 0x000e22000020f000 */
[----:B------:R-:W-:Y:S02]  /*05e0*/  IMAD.IADD R3, R3, 0x1, -R0 ;  /* 0x0000000103037824 */ /* 0x000fe400078e0a00 */
[C---:B------:R-:W-:Y:S02]  /*05f0*/  IMAD.IADD R11, R19.reuse, 0x1, -R10 ;  /* 0x00000001130b7824 */ /* 0x040fe400078e0a0a */
[----:B------:R-:W-:Y:S01]  /*0600*/  IMAD.SHL.U32 R10, R19, 0x4, RZ ;  /* 0x00000004130a7824 */ /* 0x000fe200078e00ff */
[----:B-----5:R-:W-:Y:S01]  /*0610*/  @!UP0 ULEA UR6, UR7, UR6, 0x18 ;  /* 0x0000000607068291 */ /* 0x020fe2000f8ec03f */
[----:B------:R-:W-:Y:S01]  /*0620*/  ISETP.NE.AND P1, PT, R3, 0x3, PT ;  /* 0x000000030300780c */ /* 0x000fe20003f25270 */
[----:B------:R-:W-:Y:S01]  /*0630*/  VOTEU.ALL UP0, P0 ;  /* 0x00000000003f7886 */ /* 0x000fe20000000000 */
[----:B------:R-:W-:-:S02]  /*0640*/  ISETP.NE.AND P4, PT, R11, R6, PT ;  /* 0x000000060b00720c */ /* 0x000fc40003f85270 */
[----:B------:R-:W-:Y:S02]  /*0650*/  LOP3.LUT R19, R19, 0xc, R10, 0x78, !PT ;  /* 0x0000000c13137812 */ /* 0x000fe400078e780a */
[----:B------:R-:W-:Y:S01]  /*0660*/  LOP3.LUT P0, RZ, R8, 0x7, RZ, 0xc0, !PT ;  /* 0x0000000708ff7812 */ /* 0x000fe2000780c0ff */
[C---:B------:R-:W-:Y:S01]  /*0670*/  VIADD R8, R2.reuse, 0xffffffff ;  /* 0xffffffff02087836 */ /* 0x040fe20000000000 */
[----:B------:R-:W-:Y:S01]  /*0680*/  ISETP.EQ.OR P1, PT, R3, RZ, !P1 ;  /* 0x000000ff0300720c */ /* 0x000fe20004f22670 */
[----:B0-----:R-:W-:Y:S01]  /*0690*/  IMAD.MOV R23, RZ, RZ, -R12 ;  /* 0x000000ffff177224 */ /* 0x001fe200078e0a0c */
[----:B------:R-:W-:Y:S01]  /*06a0*/  ISETP.LT.U32.AND P0, PT, R19, 0x2, !P0 ;  /* 0x000000021300780c */ /* 0x000fe20004701070 */
[----:B------:R-:W0:Y:S02]  /*06b0*/  FENCE.VIEW.ASYNC.S ;  /* 0x00000000000073c6 */ /* 0x000e240000000000 */
[----:B0-----:R0:W1:Y:S01]  /*06c0*/  @!UP0 SYNCS.EXCH.64 URZ, [UR6+0x40], UR4 ;  /* 0x00004004063f85b2 */ /* 0x0010620008000100 */
[----:B------:R-:W-:Y:S01]  /*06d0*/  ISETP.EQ.AND P1, PT, R2, RZ, P1 ;  /* 0x000000ff0200720c */ /* 0x000fe20000f22270 */
[----:B--2---:R-:W-:Y:S01]  /*06e0*/  IMAD R11, R9, R23, R4 ;  /* 0x00000017090b7224 */ /* 0x004fe200078e0204 */
[----:B------:R-:W-:-:S02]  /*06f0*/  ISETP.GE.U32.AND P6, PT, R8, 0x2, PT ;  /* 0x000000020800780c */ /* 0x000fc40003fc6070 */
[----:B------:R-:W-:Y:S02]  /*0700*/  @P4 LEA.HI R0, R19, R19, RZ, 0x1 ;  /* 0x0000001313004211 */ /* 0x000fe400078f08ff */
[----:B------:R-:W-:Y:S02]  /*0710*/  SEL R18, RZ, 0x1, !P1 ;  /* 0x00000001ff127807 */ /* 0x000fe40004800000 */
[----:B------:R-:W-:Y:S02]  /*0720*/  @P4 SHF.R.S32.HI R0, RZ, 0x1, R0 ;  /* 0x00000001ff004819 */ /* 0x000fe40000011400 */
[----:B------:R-:W-:Y:S02]  /*0730*/  SEL R18, R18, 0x2, P6 ;  /* 0x0000000212127807 */ /* 0x000fe40003000000 */
[----:B------:R-:W-:Y:S02]  /*0740*/  @P4 ISETP.NE.AND P5, PT, R0, R11, PT ;  /* 0x0000000b0000420c */ /* 0x000fe40003fa5270 */
[----:B------:R-:W-:Y:S01]  /*0750*/  SEL R11, RZ, 0x1, !P0 ;  /* 0x00000001ff0b7807 */ /* 0x000fe20004000000 */
[----:B------:R0:W2:Y:S01]  /*0760*/  @!UP1 SYNCS.EXCH.64 URZ, [UR6+0x48], UR4 ;  /* 0x00004804063f95b2 */ /* 0x0000a20008000100 */
[----:B------:R-:W-:Y:S01]  /*0770*/  @P4 SEL R22, RZ, 0x1, P5 ;  /* 0x00000001ff164807 */ /* 0x000fe20002800000 */
[----:B------:R-:W-:Y:S01]  /*0780*/  NOP ;  /* 0x0000000000007918 */ /* 0x000fe20000000000 */
[----:B------:R-:W-:-:S02]  /*0790*/  LOP3.LUT R0, R63, 0x7f, RZ, 0xc0, !PT ;  /* 0x0000007f3f007812 */ /* 0x000fc400078ec0ff */
[----:B------:R-:W-:Y:S01]  /*07a0*/  LOP3.LUT R22, R22, R11, RZ, 0xc0, !PT ;  /* 0x0000000b16167212 */ /* 0x000fe200078ec0ff */
[----:B01----:R-:W-:Y:S06]  /*07b0*/  @!P2 BRA `(.L_x_3) ;  /* 0x000000000008a947 */ /* 0x003fec0003800000 */
[----:B--2-4-:R-:W-:Y:S01]  /*07c0*/  UCGABAR_ARV ;  /* 0x00000000000079c7 */ /* 0x014fe20008000000 */
[----:B------:R-:W-:Y:S05]  /*07d0*/  BRA `(.L_x_4) ;  /* 0x0000000000047947 */ /* 0x000fea0003800000 */
.L_x_3:
[----:B--2-4-:R-:W-:Y:S01]  /*07e0*/  NOP ;  /* 0x0000000000007918 */ /* 0x014fe20000000000 */
.L_x_4:
[----:B------:R-:W0:Y:S01]  /*07f0*/  LDC R2, c[0x0][0x65c] ;  /* 0x00019700ff027b82 */ /* 0x000e220000000800 */
[----:B------:R-:W-:Y:S02]  /*0800*/  IMAD.U32 R10, RZ, RZ, UR8 ;  /* 0x00000008ff0a7e24 */ /* 0x000fe4000f8e00ff */
[----:B------:R-:W-:Y:S01]  /*0810*/  IMAD.MOV.U32 R11, RZ, RZ, RZ ;  /* 0x000000ffff0b7224 */ /* 0x000fe200078e00ff */
[----:B0-----:R-:W-:-:S04]  /*0820*/  ISETP.NE.AND P1, PT, R2, 0x1, PT ;  /* 0x000000010200780c */ /* 0x001fc80003f25270 */
[----:B------:R-:W-:-:S09]  /*0830*/  P2R R5, PR, RZ, 0x2 ;  /* 0x00000002ff057803 */ /* 0x000fd20000000000 */
[----:B------:R-:W0:Y:S01]  /*0840*/  @P1 LDC R17, c[0x0][0x10] ;  /* 0x00000400ff111b82 */ /* 0x000e220000000800 */
[----:B------:R-:W-:Y:S02]  /*0850*/  @P1 IMAD.MOV.U32 R5, RZ, RZ, RZ ;  /* 0x000000ffff051224 */ /* 0x000fe400078e00ff */
[----:B------:R-:W-:-:S05]  /*0860*/  @P1 IMAD.MOV.U32 R15, RZ, RZ, RZ ;  /* 0x000000ffff0f1224 */ /* 0x000fca00078e00ff */
[----:B------:R-:W1:Y:S01]  /*0870*/  @!P1 LDC R13, c[0x0][0xc] ;  /* 0x00000300ff0d9b82 */ /* 0x000e620000000800 */
[----:B------:R-:W-:Y:S01]  /*0880*/  ULDC UR4, c[0x0][0xc] ;  /* 0x0000030000047ab9 */ /* 0x000fe20000000800 */
[----:B------:R-:W-:Y:S01]  /*0890*/  ULDC UR5, c[0x0][0x10] ;  /* 0x0000040000057ab9 */ /* 0x000fe20000000800 */
[----:B------:R-:W-:Y:S01]  /*08a0*/  ULDC UR6, c[0x0][0x14] ;  /* 0x0000050000067ab9 */ /* 0x000fe20000000800 */
[----:B------:R-:W-:-:S04]  /*08b0*/  UIMAD.WIDE.U32 UR4, UR4, UR5, URZ ;  /* 0x00000005040472a5 */ /* 0x000fc8000f8e003f */
[----:B------:R-:W-:Y:S02]  /*08c0*/  UIMAD.WIDE.U32 UR38, UR4, UR6, URZ ;  /* 0x00000006042672a5 */ /* 0x000fe4000f8e003f */
[----:B------:R-:W-:-:S04]  /*08d0*/  UIMAD UR41, UR5, UR6, URZ ;  /* 0x00000006052972a4 */ /* 0x000fc8000f8e023f */
[----:B------:R-:W-:Y:S01]  /*08e0*/  UIADD3 UR41, UR39, UR41, URZ ;  /* 0x0000002927297290 */ /* 0x000fe2000fffe03f */
[----:B0-----:R-:W-:-:S04]  /*08f0*/  @P1 IMAD.WIDE.U32 R16, R17, UR8, R4 ;  /* 0x0000000811101c25 */ /* 0x001fc8000f8e0004 */
[----:B------:R-:W-:Y:S02]  /*0900*/  @P1 IMAD.IADD R17, R17, 0x1, R15 ;  /* 0x0000000111111824 */ /* 0x000fe400078e020f */
[----:B-1----:R-:W-:-:S04]  /*0910*/  @!P1 IMAD.WIDE.U32 R10, R4, R13, R10 ;  /* 0x0000000d040a9225 */ /* 0x002fc800078e000a */
[----:B------:R-:W-:Y:S02]  /*0920*/  @!P1 IMAD.MOV.U32 R16, RZ, RZ, R10 ;  /* 0x000000ffff109224 */ /* 0x000fe400078e000a */
[----:B------:R-:W-:Y:S01]  /*0930*/  @!P1 IMAD.MOV.U32 R17, RZ, RZ, R11 ;  /* 0x000000ffff119224 */ /* 0x000fe200078e000b */
[----:B------:R-:W-:Y:S06]  /*0940*/  @!P2 BRA `(.L_x_5) ;  /* 0x00000000000ca947 */ /* 0x000fec0003800000 */
[----:B------:R-:W-:Y:S01]  /*0950*/  UCGABAR_WAIT ;  /* 0x0000000000007dc7 */ /* 0x000fe20008000000 */
[----:B------:R-:W-:Y:S01]  /*0960*/  CCTL.IVALL ;  /* 0x00000000ff00798f */ /* 0x000fe20002000000 */
[----:B------:R-:W-:Y:S05]  /*0970*/  BRA `(.L_x_6) ;  /* 0x0000000000047947 */ /* 0x000fea0003800000 */
.L_x_5:
[----:B------:R-:W-:Y:S06]  /*0980*/  BAR.SYNC.DEFER_BLOCKING 0x0 ;  /* 0x0000000000007b1d */ /* 0x000fec0000010000 */
.L_x_6:
[----:B------:R-:W-:Y:S05]  /*0990*/  @!P3 BRA `(.L_x_7) ;  /* 0x000000440008b947 */ /* 0x000fea0003800000 */
[----:B------:R-:W-:-:S13]  /*09a0*/  ISETP.GT.U32.AND P0, PT, R8, 0x1, PT ;  /* 0x000000010800780c */ /* 0x000fda0003f04070 */
[----:B------:R-:W-:Y:S05]  /*09b0*/  @P0 EXIT ;  /* 0x000000000000094d */ /* 0x000fea0003800000 */
[----:B------:R-:W-:Y:S01]  /*09c0*/  ULDC.64 UR4, c[0x0][0x650] ;  /* 0x0001940000047ab9 */ /* 0x000fe20000000a00 */
[----:B------:R-:W-:Y:S01]  /*09d0*/  PRMT R3, RZ, 0x7610, R3 ;  /* 0x00007610ff037816 */ /* 0x000fe20000000003 */
[----:B------:R-:W-:Y:S01]  /*09e0*/  IMAD.MOV.U32 R71, RZ, RZ, -0x1 ;  /* 0xffffffffff477424 */ /* 0x000fe200078e00ff */
[----:B------:R-:W-:Y:S01]  /*09f0*/  ISETP.GE.U32.AND P0, PT, R16, UR4, PT ;  /* 0x0000000410007c0c */ /* 0x000fe2000bf06070 */
[----:B------:R-:W-:Y:S02]  /*0a00*/  IMAD.MOV.U32 R70, RZ, RZ, -0x1 ;  /* 0xffffffffff467424 */ /* 0x000fe400078e00ff */
[----:B------:R-:W-:Y:S01]  /*0a10*/  IMAD.MOV.U32 R69, RZ, RZ, -0x1 ;  /* 0xffffffffff457424 */ /* 0x000fe200078e00ff */
[----:B------:R-:W-:-:S13]  /*0a20*/  ISETP.GE.U32.AND.EX P0, PT, R17, UR5, PT, P0 ;  /* 0x0000000511007c0c */ /* 0x000fda000bf06100 */
[----:B------:R-:W-:Y:S05]  /*0a30*/  @P0 BRA `(.L_x_8) ;  /* 0x0000000400280947 */ /* 0x000fea0003800000 */
[----:B------:R-:W0:Y:S01]  /*0a40*/  LDC.64 R24, c[0x0][0x628] ;  /* 0x00018a00ff187b82 */ /* 0x000e220000000a00 */
[----:B------:R-:W-:Y:S02]  /*0a50*/  IMAD.MOV.U32 R10, RZ, RZ, R16 ;  /* 0x000000ffff0a7224 */ /* 0x000fe400078e0010 */
[----:B------:R-:W-:-:S05]  /*0a60*/  IMAD.MOV.U32 R11, RZ, RZ, R17 ;  /* 0x000000ffff0b7224 */ /* 0x000fca00078e0011 */
[----:B------:R-:W1:Y:S08]  /*0a70*/  LDC R8, c[0x0][0x630] ;  /* 0x00018c00ff087b82 */ /* 0x000e700000000800 */
[----:B------:R-:W2:Y:S01]  /*0a80*/  LDC.64 R26, c[0x0][0x620] ;  /* 0x00018800ff1a7b82 */ /* 0x000ea20000000a00 */
[----:B0-----:R-:W-:-:S04]  /*0a90*/  ISETP.NE.U32.AND P0, PT, R24, RZ, PT ;  /* 0x000000ff1800720c */ /* 0x001fc80003f05070 */
[----:B------:R-:W-:-:S13]  /*0aa0*/  ISETP.NE.AND.EX P0, PT, R25, RZ, PT, P0 ;  /* 0x000000ff1900720c */ /* 0x000fda0003f05300 */
[----:B-12---:R-:W-:Y:S05]  /*0ab0*/  @!P0 BRA `(.L_x_9) ;  /* 0x0000000000288947 */ /* 0x006fea0003800000 */
[----:B------:R-:W0:Y:S02]  /*0ac0*/  LDC R3, c[0x0][0x634] ;  /* 0x00018d00ff037b82 */ /* 0x000e240000000800 */
[----:B0-----:R-:W-:-:S05]  /*0ad0*/  IADD3 R3, P0, R16, R3, RZ ;  /* 0x0000000310037210 */ /* 0x001fca0007f1e0ff */
[----:B------:R-:W-:-:S04]  /*0ae0*/  IMAD.X R21, RZ, RZ, R17, P0 ;  /* 0x000000ffff157224 */ /* 0x000fc800000e0611 */
[----:B------:R-:W-:-:S04]  /*0af0*/  IMAD.WIDE.U32 R10, R21, R24, RZ ;  /* 0x00000018150a7225 */ /* 0x000fc800078e00ff */
[----:B------:R-:W-:-:S04]  /*0b00*/  IMAD.WIDE.U32 R12, P0, R3, R25, R10 ;  /* 0x00000019030c7225 */ /* 0x000fc8000780000a */
[----:B------:R-:W-:-:S04]  /*0b10*/  IMAD.WIDE.U32 R10, R3, R24, RZ ;  /* 0x00000018030a7225 */ /* 0x000fc800078e00ff */
[----:B------:R-:W-:Y:S01]  /*0b20*/  IMAD.X R15, RZ, RZ, RZ, P0 ;  /* 0x000000ffff0f7224 */ /* 0x000fe200000e06ff */
[----:B------:R-:W-:Y:S01]  /*0b30*/  IADD3 RZ, P0, R11, R12, RZ ;  /* 0x0000000c0bff7210 */ /* 0x000fe20007f1e0ff */
[----:B------:R-:W-:-:S04]  /*0b40*/  IMAD.MOV.U32 R14, RZ, RZ, R13 ;  /* 0x000000ffff0e7224 */ /* 0x000fc800078e000d */
[----:B------:R-:W-:-:S08]  /*0b50*/  IMAD.WIDE.U32.X R10, R21, R25, R14, P0 ;  /* 0x00000019150a7225 */ /* 0x000fd000000e040e */
.L_x_9:
[----:B------:R-:W0:Y:S01]  /*0b60*/  LDC.64 R30, c[0x0][0x640] ;  /* 0x00019000ff1e7b82 */ /* 0x000e220000000a00 */
[-CC-:B------:R-:W-:Y:S01]  /*0b70*/  SHF.R.U64 R69, R10, R8.reuse, R11.reuse ;  /* 0x000000080a457219 */ /* 0x180fe2000000120b */
[----:B------:R-:W-:Y:S01]  /*0b80*/  IMAD R29, R9, R23, R4 ;  /* 0x00000017091d7224 */ /* 0x000fe200078e0204 */
[----:B------:R-:W-:Y:S01]  /*0b90*/  SHF.R.U32.HI R3, RZ, R8, R11 ;  /* 0x00000008ff037219 */ /* 0x000fe2000001160b */
[----:B------:R-:W-:Y:S01]  /*0ba0*/  IMAD.MOV.U32 R23, RZ, RZ, 0x1 ;  /* 0x00000001ff177424 */ /* 0x000fe200078e00ff */
[----:B------:R-:W-:-:S03]  /*0bb0*/  IADD3 R5, P0, RZ, -R69, RZ ;  /* 0x80000045ff057210 */ /* 0x000fc60007f1e0ff */
[----:B------:R-:W1:Y:S02]  /*0bc0*/  LDC R12, c[0x0][0x618] ;  /* 0x00018600ff0c7b82 */ /* 0x000e640000000800 */
[----:B------:R-:W-:Y:S02]  /*0bd0*/  IMAD.X R3, RZ, RZ, ~R3, P0 ;  /* 0x000000ffff037224 */ /* 0x000fe400000e0e03 */
[----:B------:R-:W-:-:S04]  /*0be0*/  IMAD.WIDE.U32 R10, R5, R26, R16 ;  /* 0x0000001a050a7225 */ /* 0x000fc800078e0010 */
[----:B------:R-:W2:Y:S01]  /*0bf0*/  LDC R20, c[0x0][0x608] ;  /* 0x00018200ff147b82 */ /* 0x000ea20000000800 */
[----:B------:R-:W-:Y:S02]  /*0c00*/  IMAD R8, R3, R26, RZ ;  /* 0x0000001a03087224 */ /* 0x000fe400078e02ff */
[----:B------:R-:W-:Y:S02]  /*0c10*/  IMAD.MOV.U32 R3, RZ, RZ, -0x1 ;  /* 0xffffffffff037424 */ /* 0x000fe400078e00ff */
[----:B------:R-:W-:-:S03]  /*0c20*/  IMAD R5, R5, R27, R8 ;  /* 0x0000001b05057224 */ /* 0x000fc600078e0208 */
[----:B------:R-:W3:Y:S01]  /*0c30*/  LDC R28, c[0x0][0x658] ;  /* 0x00019600ff1c7b82 */ /* 0x000ee20000000800 */
[----:B------:R-:W-:Y:S01]  /*0c40*/  IMAD.IADD R5, R11, 0x1, R5 ;  /* 0x000000010b057824 */ /* 0x000fe200078e0205 */
[----:B0-----:R-:W-:-:S04]  /*0c50*/  ISETP.NE.U32.AND P0, PT, R30, RZ, PT ;  /* 0x000000ff1e00720c */ /* 0x001fc80003f05070 */
[----:B------:R-:W-:Y:S02]  /*0c60*/  ISETP.NE.AND.EX P0, PT, R31, RZ, PT, P0 ;  /* 0x000000ff1f00720c */ /* 0x000fe40003f05300 */
[----:B------:R-:W0:Y:S01]  /*0c70*/  LDC R24, c[0x0][0x600] ;  /* 0x00018000ff187b82 */ /* 0x000e220000000800 */
[-CC-:B-1----:R-:W-:Y:S02]  /*0c80*/  SHF.R.U64 R14, R10, R12.reuse, R5.reuse ;  /* 0x0000000c0a0e7219 */ /* 0x182fe40000001205 */
[----:B------:R-:W-:-:S05]  /*0c90*/  SHF.R.U32.HI R5, RZ, R12, R5 ;  /* 0x0000000cff057219 */ /* 0x000fca0000011605 */
[----:B------:R-:W1:Y:S01]  /*0ca0*/  LDC R15, c[0x0][0x648] ;  /* 0x00019200ff0f7b82 */ /* 0x000e620000000800 */
[-CC-:B--2---:R-:W-:Y:S02]  /*0cb0*/  SHF.R.U64 R27, R14, R20.reuse, R5.reuse ;  /* 0x000000140e1b7219 */ /* 0x184fe40000001205 */
[----:B------:R-:W-:-:S05]  /*0cc0*/  SHF.R.U32.HI R5, RZ, R20, R5 ;  /* 0x00000014ff057219 */ /* 0x000fca0000011605 */
[----:B------:R-:W2:Y:S01]  /*0cd0*/  LDC R21, c[0x0][0x638] ;  /* 0x00018e00ff157b82 */ /* 0x000ea20000000800 */
[-CC-:B---3--:R-:W-:Y:S02]  /*0ce0*/  SHF.R.U64 R20, R27, R28.reuse, R5.reuse ;  /* 0x0000001c1b147219 */ /* 0x188fe40000001205 */
[-C--:B------:R-:W-:Y:S02]  /*0cf0*/  SHF.L.U32 R3, R3, R28.reuse, RZ ;  /* 0x0000001c03037219 */ /* 0x080fe400000006ff */
[----:B------:R-:W-:Y:S01]  /*0d00*/  SHF.R.U32.HI R5, RZ, R28, R5 ;  /* 0x0000001cff057219 */ /* 0x000fe20000011605 */
[----:B------:R-:W-:Y:S01]  /*0d10*/  IMAD.MOV.U32 R4, RZ, RZ, R20 ;  /* 0x000000ffff047224 */ /* 0x000fe200078e0014 */
[----:B------:R-:W-:Y:S01]  /*0d20*/  LOP3.LUT R12, RZ, R3, RZ, 0x33, !PT ;  /* 0x00000003ff0c7212 */ /* 0x000fe200078e33ff */
[----:B------:R-:W3:Y:S01]  /*0d30*/  LDC R25, c[0x0][0x610] ;  /* 0x00018400ff197b82 */ /* 0x000ee20000000800 */
[----:B------:R-:W-:Y:S05]  /*0d40*/  @!P0 BRA `(.L_x_10) ;  /* 0x0000000000288947 */ /* 0x000fea0003800000 */
[----:B------:R-:W4:Y:S02]  /*0d50*/  LDC R3, c[0x0][0x64c] ;  /* 0x00019300ff037b82 */ /* 0x000f240000000800 */
[----:B----4-:R-:W-:-:S05]  /*0d60*/  IADD3 R3, P0, R20, R3, RZ ;  /* 0x0000000314037210 */ /* 0x010fca0007f1e0ff */
        /* <DEDUP_REMOVED lines=8> */
.L_x_10:
[----:B-1----:R-:W-:Y:S01]  /*0df0*/  SHF.R.U64 R4, R4, R15, R5 ;  /* 0x0000000f04047219 */ /* 0x002fe20000001205 */
[----:B0-----:R-:W-:Y:S01]  /*0e00*/  VIADD R5, R24, 0xffffffff ;  /* 0xffffffff18057836 */ /* 0x001fe20000000000 */
[----:B------:R-:W-:Y:S02]  /*0e10*/  SHF.L.U32 R3, R23, R28, RZ ;  /* 0x0000001c17037219 */ /* 0x000fe400000006ff */
[----:B------:R-:W-:Y:S01]  /*0e20*/  LOP3.LUT R12, R27, R12, RZ, 0xc0, !PT ;  /* 0x0000000c1b0c7212 */ /* 0x000fe200078ec0ff */
[----:B------:R-:W-:Y:S01]  /*0e30*/  IMAD.MOV R8, RZ, RZ, -R4 ;  /* 0x000000ffff087224 */ /* 0x000fe200078e0a04 */
[----:B------:R-:W-:Y:S02]  /*0e40*/  SEL R6, R6, R29, !P1 ;  /* 0x0000001d06067207 */ /* 0x000fe40004800000 */
[----:B------:R-:W-:Y:S01]  /*0e50*/  LOP3.LUT R5, R14, R5, RZ, 0xc0, !PT ;  /* 0x000000050e057212 */ /* 0x000fe200078ec0ff */
[----:B------:R-:W-:Y:S02]  /*0e60*/  IMAD R9, R3, R4, R12 ;  /* 0x0000000403097224 */ /* 0x000fe400078e020c */
[----:B--2---:R-:W-:-:S02]  /*0e70*/  IMAD R3, R8, R21, R20 ;  /* 0x0000001508037224 */ /* 0x004fc400078e0214 */
[----:B---3--:R-:W-:Y:S02]  /*0e80*/  IMAD R6, R9, R25, R6 ;  /* 0x0000001909067224 */ /* 0x008fe400078e0206 */
[----:B------:R-:W-:Y:S02]  /*0e90*/  IMAD R71, R3, R24, R5 ;  /* 0x0000001803477224 */ /* 0x000fe400078e0205 */
[----:B------:R-:W-:-:S03]  /*0ea0*/  IMAD.MOV.U32 R4, RZ, RZ, 0x1 ;  /* 0x00000001ff047424 */ /* 0x000fc600078e00ff */
[----:B------:R-:W-:Y:S02]  /*0eb0*/  SEL R70, R71, R6, !P1 ;  /* 0x0000000647467207 */ /* 0x000fe40004800000 */
[----:B------:R-:W-:Y:S02]  /*0ec0*/  PRMT R3, R4, 0x7610, R3 ;  /* 0x0000761004037816 */ /* 0x000fe40000000003 */
[----:B------:R-:W-:-:S07]  /*0ed0*/  SEL R71, R6, R71, !P1 ;  /* 0x0000004706477207 */ /* 0x000fce0004800000 */
.L_x_8:
[----:B------:R-:W-:-:S08]  /*0ee0*/  NOP ;  /* 0x0000000000007918 */ /* 0x000fd00000000000 */
[----:B------:R-:W0:Y:S02]  /*0ef0*/  USETMAXREG.TRY_ALLOC.CTAPOOL UP0, 0xe8 ;  /* 0x000000e8000079c8 */ /* 0x000e240008000600 */
[----:B0-----:R-:W-:-:S13]  /*0f00*/  PLOP3.LUT P0, PT, PT, PT, UP0, 0x80, 0x0 ;  /* 0x000000000000781c */ /* 0x001fda0003f0f008 */
[----:B------:R-:W-:Y:S05]  /*0f10*/  @!P0 BRA `(.L_x_8) ;  /* 0xfffffffc00f08947 */ /* 0x000fea000383ffff */
[----:B------:R-:W-:Y:S01]  /*0f20*/  ULDC.64 UR4, c[0x0][0x598] ;  /* 0x0001660000047ab9 */ /* 0x000fe20000000a00 */
[----:B------:R-:W-:Y:S01]  /*0f30*/  ULDC.64 UR36, c[0x0][0x208] ;  /* 0x0000820000247ab9 */ /* 0x000fe20000000a00 */
[----:B------:R-:W-:-:S04]  /*0f40*/  ISETP.NE.U32.AND P0, PT, RZ, UR4, PT ;  /* 0x00000004ff007c0c */ /* 0x000fc8000bf05070 */
[----:B------:R-:W-:-:S13]  /*0f50*/  ISETP.NE.AND.EX P0, PT, RZ, UR5, PT, P0 ;  /* 0x00000005ff007c0c */ /* 0x000fda000bf05300 */
[----:B------:R-:W-:Y:S05]  /*0f60*/  @!P0 BRA `(.L_x_11) ;  /* 0x00000000001c8947 */ /* 0x000fea0003800000 */
[----:B------:R-:W0:Y:S02]  /*0f70*/  LDC.64 R4, c[0x0][0x598] ;  /* 0x00016600ff047b82 */ /* 0x000e240000000a00 */
[----:B0-----:R-:W2:Y:S02]  /*0f80*/  LDG.E.64 R4, desc[UR36][R4.64] ;  /* 0x0000002404047981 */ /* 0x001ea4000c1e1b00 */
[----:B--2---:R-:W-:-:S04]  /*0f90*/  ISETP.NE.U32.AND P0, PT, R4, RZ, PT ;  /* 0x000000ff0400720c */ /* 0x004fc80003f05070 */
[----:B------:R-:W-:-:S13]  /*0fa0*/  ISETP.NE.AND.EX P0, PT, R5, RZ, PT, P0 ;  /* 0x000000ff0500720c */ /* 0x000fda0003f05300 */
[----:B------:R-:W-:Y:S05]  /*0fb0*/  @!P0 BRA `(.L_x_11) ;  /* 0x0000000000088947 */ /* 0x000fea0003800000 */
[----:B------:R0:W5:Y:S01]  /*0fc0*/  LD.E R23, desc[UR36][R4.64] ;  /* 0x0000002404177980 */ /* 0x000162000c101900 */
[----:B------:R-:W-:Y:S05]  /*0fd0*/  BRA `(.L_x_12) ;  /* 0x0000000000247947 */ /* 0x000fea0003800000 */
.L_x_11:
[----:B------:R-:W-:Y:S02]  /*0fe0*/  ULDC.64 UR4, c[0x0][0x588] ;  /* 0x0001620000047ab9 */ /* 0x000fe40000000a00 */
[----:B------:R-:W-:-:S04]  /*0ff0*/  ISETP.NE.U32.AND P0, PT, RZ, UR4, PT ;  /* 0x00000004ff007c0c */ /* 0x000fc8000bf05070 */
[----:B------:R-:W-:-:S13]  /*1000*/  ISETP.NE.AND.EX P0, PT, RZ, UR5, PT, P0 ;  /* 0x00000005ff007c0c */ /* 0x000fda000bf05300 */
[----:B------:R-:W-:Y:S05]  /*1010*/  @!P0 BRA `(.L_x_13) ;  /* 0x00000000000c8947 */ /* 0x000fea0003800000 */
[----:B------:R-:W0:Y:S02]  /*1020*/  LDC.64 R4, c[0x0][0x588] ;  /* 0x00016200ff047b82 */ /* 0x000e240000000a00 */
[----:B0-----:R1:W5:Y:S01]  /*1030*/  LDG.E R23, desc[UR36][R4.64] ;  /* 0x0000002404177981 */ /* 0x001362000c1e1900 */
[----:B------:R-:W-:Y:S05]  /*1040*/  BRA `(.L_x_12) ;  /* 0x0000000000087947 */ /* 0x000fea0003800000 */
.L_x_13:
[----:B------:R-:W-:Y:S02]  /*1050*/  ULDC UR4, c[0x0][0x580] ;  /* 0x0001600000047ab9 */ /* 0x000fe40000000800 */
[----:B------:R-:W-:-:S07]  /*1060*/  IMAD.U32 R23, RZ, RZ, UR4 ;  /* 0x00000004ff177e24 */ /* 0x000fce000f8e00ff */
.L_x_12:
[----:B------:R-:W-:Y:S02]  /*1070*/  ULDC.64 UR4, c[0x0][0x5a0] ;  /* 0x0001680000047ab9 */ /* 0x000fe40000000a00 */
[----:B------:R-:W-:-:S04]  /*1080*/  ISETP.NE.U32.AND P0, PT, RZ, UR4, PT ;  /* 0x00000004ff007c0c */ /* 0x000fc8000bf05070 */
[----:B------:R-:W-:-:S13]  /*1090*/  ISETP.NE.AND.EX P0, PT, RZ, UR5, PT, P0 ;  /* 0x00000005ff007c0c */ /* 0x000fda000bf05300 */
[----:B------:R-:W-:Y:S05]  /*10a0*/  @!P0 BRA `(.L_x_14) ;  /* 0x00000000001c8947 */ /* 0x000fea0003800000 */
[----:B01----:R-:W0:Y:S02]  /*10b0*/  LDC.64 R4, c[0x0][0x5a0] ;  /* 0x00016800ff047b82 */ /* 0x003e240000000a00 */
[----:B0-----:R-:W2:Y:S02]  /*10c0*/  LDG.E.64 R4, desc[UR36][R4.64] ;  /* 0x0000002404047981 */ /* 0x001ea4000c1e1b00 */
[----:B--2---:R-:W-:-:S04]  /*10d0*/  ISETP.NE.U32.AND P0, PT, R4, RZ, PT ;  /* 0x000000ff0400720c */ /* 0x004fc80003f05070 */
[----:B------:R-:W-:-:S13]  /*10e0*/  ISETP.NE.AND.EX P0, PT, R5, RZ, PT, P0 ;  /* 0x000000ff0500720c */ /* 0x000fda0003f05300 */
[----:B------:R-:W-:Y:S05]  /*10f0*/  @!P0 BRA `(.L_x_14) ;  /* 0x0000000000088947 */ /* 0x000fea0003800000 */
[----:B------:R0:W5:Y:S01]  /*1100*/  LD.E R58, desc[UR36][R4.64] ;  /* 0x00000024043a7980 */ /* 0x000162000c101900 */
[----:B------:R-:W-:Y:S05]  /*1110*/  BRA `(.L_x_15) ;  /* 0x0000000000247947 */ /* 0x000fea0003800000 */
.L_x_14:
[----:B------:R-:W-:Y:S02]  /*1120*/  ULDC.64 UR4, c[0x0][0x590] ;  /* 0x0001640000047ab9 */ /* 0x000fe40000000a00 */
[----:B------:R-:W-:-:S04]  /*1130*/  ISETP.NE.U32.AND P0, PT, RZ, UR4, PT ;  /* 0x00000004ff007c0c */ /* 0x000fc8000bf05070 */
[----:B------:R-:W-:-:S13]  /*1140*/  ISETP.NE.AND.EX P0, PT, RZ, UR5, PT, P0 ;  /* 0x00000005ff007c0c */ /* 0x000fda000bf05300 */
[----:B------:R-:W-:Y:S05]  /*1150*/  @!P0 BRA `(.L_x_16) ;  /* 0x00000000000c8947 */ /* 0x000fea0003800000 */
[----:B------:R-:W2:Y:S02]  /*1160*/  LDC.64 R58, c[0x0][0x590] ;  /* 0x00016400ff3a7b82 */ /* 0x000ea40000000a00 */
[----:B--2---:R2:W5:Y:S01]  /*1170*/  LDG.E R58, desc[UR36][R58.64] ;  /* 0x000000243a3a7981 */ /* 0x004562000c1e1900 */
[----:B------:R-:W-:Y:S05]  /*1180*/  BRA `(.L_x_15) ;  /* 0x0000000000087947 */ /* 0x000fea0003800000 */
.L_x_16:
[----:B------:R-:W-:Y:S02]  /*1190*/  ULDC UR4, c[0x0][0x584] ;  /* 0x0001610000047ab9 */ /* 0x000fe40000000800 */
[----:B------:R-:W-:-:S07]  /*11a0*/  IMAD.U32 R58, RZ, RZ, UR4 ;  /* 0x00000004ff3a7e24 */ /* 0x000fce000f8e00ff */
.L_x_15:
[----:B------:R-:W-:-:S13]  /*11b0*/  LOP3.LUT P0, RZ, R3, 0xff, RZ, 0xc0, !PT ;  /* 0x000000ff03ff7812 */ /* 0x000fda000780c0ff */
[----:B------:R-:W-:Y:S05]  /*11c0*/  @!P0 EXIT ;  /* 0x000000000000894d */ /* 0x000fea0003800000 */
[----:B------:R-:W3:Y:S01]  /*11d0*/  LDC R61, c[0x0][0x658] ;  /* 0x00019600ff3d7b82 */ /* 0x000ee20000000800 */
[----:B------:R-:W-:Y:S01]  /*11e0*/  LOP3.LUT R7, R7, 0x1, RZ, 0xc0, !PT ;  /* 0x0000000107077812 */ /* 0x000fe200078ec0ff */
[----:B------:R-:W-:Y:S01]  /*11f0*/  ULDC.64 UR6, c[0x0][0x288] ;  /* 0x0000a20000067ab9 */ /* 0x000fe20000000a00 */
[----:B------:R-:W-:Y:S01]  /*1200*/  SHF.R.U32.HI R3, RZ, 0x2, R63 ;  /* 0x00000002ff037819 */ /* 0x000fe2000001163f */
[----:B------:R-:W-:Y:S01]  /*1210*/  UIADD3 UR4, UR7, 0x7f, URZ ;  /* 0x0000007f07047890 */ /* 0x000fe2000fffe03f */
[----:B------:R-:W-:Y:S01]  /*1220*/  SHF.R.U32.HI R0, RZ, 0x1, R0 ;  /* 0x00000001ff007819 */ /* 0x000fe20000011600 */
[----:B------:R-:W-:Y:S01]  /*1230*/  IMAD.SHL.U32 R56, R7, 0x40, RZ ;  /* 0x0000004007387824 */ /* 0x000fe200078e00ff */
[----:B------:R-:W-:Y:S01]  /*1240*/  LOP3.LUT R3, R3, 0x7, RZ, 0xc0, !PT ;  /* 0x0000000703037812 */ /* 0x000fe200078ec0ff */
[----:B------:R-:W4:Y:S01]  /*1250*/  LDC.64 R8, c[0x0][0x5c8] ;  /* 0x00017200ff087b82 */ /* 0x000f220000000a00 */
[----:B------:R-:W-:Y:S01]  /*1260*/  USHF.R.S32.HI UR5, URZ, 0x1f, UR4 ;  /* 0x0000001f3f057899 */ /* 0x000fe20008011404 */
[----:B------:R-:W-:Y:S01]  /*1270*/  LOP3.LUT R0, R0, 0x30, RZ, 0xc0, !PT ;  /* 0x0000003000007812 */ /* 0x000fe200078ec0ff */
[----:B------:R-:W-:Y:S01]  /*1280*/  IMAD.MOV.U32 R6, RZ, RZ, 0x1 ;  /* 0x00000001ff067424 */ /* 0x000fe200078e00ff */
[--C-:B------:R-:W-:Y:S01]  /*1290*/  LOP3.LUT R56, R56, 0x40, R3.reuse, 0xe2, !PT ;  /* 0x0000004038387812 */ /* 0x100fe200078ee203 */
[----:B------:R-:W-:Y:S01]  /*12a0*/  ULEA.HI UR5, UR5, UR4, URZ, 0x7 ;  /* 0x0000000405057291 */ /* 0x000fe2000f8f383f */
[-C--:B01----:R-:W-:Y:S01]  /*12b0*/  IADD3 R4, RZ, -R0.reuse, -R3 ;  /* 0x80000000ff047210 */ /* 0x083fe20007ffe803 */
[----:B------:R-:W-:Y:S01]  /*12c0*/  IMAD.U32 R5, RZ, RZ, UR6 ;  /* 0x00000006ff057e24 */ /* 0x000fe2000f8e00ff */
[----:B------:R-:W0:Y:S01]  /*12d0*/  LDC R65, c[0x0][0x600] ;  /* 0x00018000ff417b82 */ /* 0x000e220000000800 */
[----:B------:R-:W-:Y:S01]  /*12e0*/  LOP3.LUT R56, R56, R0, RZ, 0xfc, !PT ;  /* 0x0000000038387212 */ /* 0x000fe200078efcff */
[----:B------:R-:W-:Y:S01]  /*12f0*/  IMAD.MOV.U32 R0, RZ, RZ, -0x1 ;  /* 0xffffffffff007424 */ /* 0x000fe200078e00ff */
[----:B------:R-:W-:Y:S01]  /*1300*/  USHF.R.S32.HI UR43, URZ, 0x7, UR5 ;  /* 0x000000073f2b7899 */ /* 0x000fe20008011405 */
[----:B------:R-:W-:Y:S01]  /*1310*/  LOP3.LUT R62, R63, 0x3, RZ, 0xc0, !PT ;  /* 0x000000033f3e7812 */ /* 0x000fe200078ec0ff */
[----:B------:R-:W-:Y:S01]  /*1320*/  IMAD R4, R7, -0x40, R4 ;  /* 0xffffffc007047824 */ /* 0x000fe200078e0204 */
[C---:B------:R-:W-:Y:S01]  /*1330*/  LOP3.LUT R64, R63.reuse, 0x80, RZ, 0xc0, !PT ;  /* 0x000000803f407812 */ /* 0x040fe200078ec0ff */
[----:B------:R-:W-:Y:S01]  /*1340*/  UISETP.LT.AND UP0, UPT, UR43, 0x1, UPT ;  /* 0x000000012b00788c */ /* 0x000fe2000bf01270 */
[-C--:B---3--:R-:W-:Y:S01]  /*1350*/  SHF.L.U32 R0, R0, R61.reuse, RZ ;  /* 0x0000003d00007219 */ /* 0x088fe200000006ff */
[----:B------:R-:W-:Y:S01]  /*1360*/  ULDC UR4, c[0x0][0x284] ;  /* 0x0000a10000047ab9 */ /* 0x000fe20000000800 */
[----:B------:R-:W-:Y:S01]  /*1370*/  IMAD R62, R62, -0x2, R5 ;  /* 0xfffffffe3e3e7824 */ /* 0x000fe200078e0205 */
[----:B------:R-:W-:Y:S01]  /*1380*/  USEL UR44, UR43, 0x1, UP0 ;  /* 0x000000012b2c7887 */ /* 0x000fe20008000000 */
[----:B------:R-:W-:Y:S01]  /*1390*/  SHF.L.U32 R61, R6, R61, RZ ;  /* 0x0000003d063d7219 */ /* 0x000fe200000006ff */
[----:B------:R-:W-:Y:S01]  /*13a0*/  IMAD.SHL.U32 R63, R63, 0x2, RZ ;  /* 0x000000023f3f7824 */ /* 0x000fe200078e00ff */
[----:B------:R-:W-:Y:S01]  /*13b0*/  LOP3.LUT R68, R18, 0x1, RZ, 0xfc, !PT ;  /* 0x0000000112447812 */ /* 0x000fe200078efcff */
[----:B------:R-:W-:Y:S01]  /*13c0*/  VIADD R67, R4, UR4 ;  /* 0x0000000404437c36 */ /* 0x000fe20008000000 */
[C---:B----4-:R-:W-:Y:S01]  /*13d0*/  SHF.L.U64.HI R60, R8.reuse, 0x3, R9 ;  /* 0x00000003083c7819 */ /* 0x050fe20000010209 */
[----:B--2---:R-:W-:Y:S01]  /*13e0*/  IMAD.SHL.U32 R59, R8, 0x8, RZ ;  /* 0x00000008083b7824 */ /* 0x004fe200078e00ff */
[----:B------:R-:W-:Y:S01]  /*13f0*/  SHF.R.U32.HI R64, RZ, 0x7, R64 ;  /* 0x00000007ff407819 */ /* 0x000fe20000011640 */
[----:B------:R-:W-:Y:S01]  /*1400*/  IMAD.MOV.U32 R57, RZ, RZ, RZ ;  /* 0x000000ffff397224 */ /* 0x000fe200078e00ff */
[----:B------:R-:W-:Y:S01]  /*1410*/  LOP3.LUT R66, RZ, R0, RZ, 0x33, !PT ;  /* 0x00000000ff427212 */ /* 0x000fe200078e33ff */
[----:B------:R-:W-:Y:S01]  /*1420*/  UIADD3 UR44, UR43, -UR44, URZ ;  /* 0x8000002c2b2c7290 */ /* 0x000fe2000fffe03f */
[----:B------:R-:W-:Y:S01]  /*1430*/  UMOV UR40, URZ ;  /* 0x0000003f00287c82 */ /* 0x000fe20008000000 */
[----:B0-----:R-:W-:Y:S01]  /*1440*/  VIADD R65, R65, 0xffffffff ;  /* 0xffffffff41417836 */ /* 0x001fe20000000000 */
[----:B------:R-:W-:-:S09]  /*1450*/  UMOV UR42, URZ ;  /* 0x0000003f002a7c82 */ /* 0x000fd20008000000 */
.L_x_98:
[----:B0-----:R-:W0:Y:S01]  /*1460*/  SHFL.IDX PT, R0, R64, RZ, 0x1f ;  /* 0x00001fff40007589 */ /* 0x001e2200000e0000 */
[----:B-1----:R-:W1:Y:S01]  /*1470*/  S2UR UR7, SR_CgaCtaId ;  /* 0x00000000000779c3 */ /* 0x002e620000008800 */
[----:B------:R-:W-:Y:S01]  /*1480*/  UMOV UR6, 0x400 ;  /* 0x0000040000067882 */ /* 0x000fe20000000000 */
[----:B0-----:R-:W-:Y:S01]  /*1490*/  R2UR UR4, R0 ;  /* 0x00000000000472ca */ /* 0x001fe200000e0000 */
[----:B-1----:R-:W-:-:S12]  /*14a0*/  ULEA UR6, UR7, UR6, 0x18 ;  /* 0x0000000607067291 */ /* 0x002fd8000f8ec03f */
[----:B------:R-:W-:-:S04]  /*14b0*/  ULEA.HI UR5, UR4, UR4, URZ, 0x1 ;  /* 0x0000000404057291 */ /* 0x000fc8000f8f083f */
[----:B------:R-:W-:-:S04]  /*14c0*/  ULOP3.LUT UR5, UR5, 0x7fffe, URZ, 0xc0, !UPT ;  /* 0x0007fffe05057892 */ /* 0x000fc8000f8ec03f */
[----:B------:R-:W-:-:S03]  /*14d0*/  UIADD3 UR5, UR4, -UR5, URZ ;  /* 0x8000000504057290 */ /* 0x000fc6000fffe03f */
[----:B------:R-:W-:Y:S01]  /*14e0*/  ULDC UR4, c[0x0][0x28c] ;  /* 0x0000a30000047ab9 */ /* 0x000fe20000000800 */
[----:B------:R-:W-:Y:S01]  /*14f0*/  ULEA UR5, UR5, UR6, 0xd ;  /* 0x0000000605057291 */ /* 0x000fe2000f8e683f */
[----:B------:R-:W-:-:S03]  /*1500*/  ISETP.LT.AND P0, PT, RZ, UR4, PT ;  /* 0x00000004ff007c0c */ /* 0x000fc6000bf01270 */
[----:B------:R-:W-:-:S04]  /*1510*/  UIADD3 UR5, UR5, 0x100, URZ ;  /* 0x0000010005057890 */ /* 0x000fc8000fffe03f */
[----:B------:R-:W-:-:S04]  /*1520*/  USHF.R.U32.HI UR5, URZ, 0x4, UR5 ;  /* 0x000000043f057899 */ /* 0x000fc80008011605 */
[----:B------:R-:W-:-:S04]  /*1530*/  ULOP3.LUT UR5, UR5, 0x3fff, URZ, 0xc0, !UPT ;  /* 0x00003fff05057892 */ /* 0x000fc8000f8ec03f */
[----:B------:R-:W-:Y:S01]  /*1540*/  ULOP3.LUT UR45, UR5, 0x10000, URZ, 0xfc, !UPT ;  /* 0x00010000052d7892 */ /* 0x000fe2000f8efc3f */
[----:B--2345:R-:W-:Y:S11]  /*1550*/  @P0 BRA `(.L_x_17) ;  /* 0x0000000000400947 */ /* 0x03cff60003800000 */
[----:B------:R-:W-:Y:S01]  /*1560*/  MOV R0, 0x0 ;  /* 0x0000000000007802 */ /* 0x000fe20000000f00 */
[----:B------:R-:W-:Y:S01]  /*1570*/  ULDC.64 UR4, c[0x4][0x68] ;  /* 0x01001a0000047ab9 */ /* 0x000fe20000000a00 */
[----:B------:R-:W-:Y:S01]  /*1580*/  ULDC.64 UR6, c[0x4][0x8] ;  /* 0x0100020000067ab9 */ /* 0x000fe20000000a00 */
[----:B------:R-:W-:Y:S01]  /*1590*/  IMAD.U32 R4, RZ, RZ, UR4 ;  /* 0x00000004ff047e24 */ /* 0x000fe2000f8e00ff */
[----:B------:R0:W1:Y:S01]  /*15a0*/  LDC.64 R14, c[0x4][R0] ;  /* 0x01000000000e7b82 */ /* 0x0000620000000a00 */
[----:B------:R-:W-:Y:S01]  /*15b0*/  IMAD.U32 R5, RZ, RZ, UR5 ;  /* 0x00000005ff057e24 */ /* 0x000fe2000f8e00ff */
[----:B------:R-:W-:Y:S01]  /*15c0*/  ULDC.64 UR4, c[0x4][0x70] ;  /* 0x01001c0000047ab9 */ /* 0x000fe20000000a00 */
[----:B------:R-:W-:Y:S02]  /*15d0*/  IMAD.U32 R10, RZ, RZ, UR6 ;  /* 0x00000006ff0a7e24 */ /* 0x000fe4000f8e00ff */
[----:B------:R-:W-:Y:S02]  /*15e0*/  IMAD.U32 R6, RZ, RZ, UR4 ;  /* 0x00000004ff067e24 */ /* 0x000fe4000f8e00ff */
[----:B------:R-:W-:-:S02]  /*15f0*/  IMAD.U32 R7, RZ, RZ, UR5 ;  /* 0x00000005ff077e24 */ /* 0x000fc4000f8e00ff */
[----:B------:R-:W-:Y:S02]  /*1600*/  IMAD.U32 R11, RZ, RZ, UR7 ;  /* 0x00000007ff0b7e24 */ /* 0x000fe4000f8e00ff */
[----:B------:R-:W-:Y:S02]  /*1610*/  IMAD.MOV.U32 R8, RZ, RZ, 0x1e1 ;  /* 0x000001e1ff087424 */ /* 0x000fe400078e00ff */
[----:B------:R-:W-:Y:S02]  /*1620*/  IMAD.MOV.U32 R12, RZ, RZ, 0x1 ;  /* 0x00000001ff0c7424 */ /* 0x000fe400078e00ff */
[----:B0-----:R-:W-:-:S07]  /*1630*/  IMAD.MOV.U32 R13, RZ, RZ, RZ ;  /* 0x000000ffff0d7224 */ /* 0x001fce00078e00ff */
[----:B------:R-:W-:-:S07]  /*1640*/  LEPC R20, `(.L_x_17) ;  /* 0x000000001014794e */ /* 0x000fce0000000000 */
[----:B-1---5:R-:W-:Y:S05]  /*1650*/  CALL.ABS.NOINC R14 ;  /* 0x000000000e007343 */ /* 0x022fea0003c00000 */
.L_x_17:
[----:B------:R-:W-:-:S13]  /*1660*/  ISETP.NE.AND P0, PT, R68, 0x3, PT ;  /* 0x000000034400780c */ /* 0x000fda0003f05270 */
[----:B------:R-:W-:Y:S05]  /*1670*/  @!P0 BRA `(.L_x_18) ;  /* 0x0000000000048947 */ /* 0x000fea0003800000 */
[----:B------:R-:W-:Y:S01]  /*1680*/  BPT.TRAP 0x1 ;  /* 0x000000040000795c */ /* 0x000fe20000300000 */
.L_x_18:
[----:B------:R-:W0:Y:S01]  /*1690*/  S2UR UR5, SR_CgaCtaId ;  /* 0x00000000000579c3 */ /* 0x000e220000008800 */
[----:B------:R-:W-:Y:S01]  /*16a0*/  UMOV UR4, 0x400 ;  /* 0x0000040000047882 */ /* 0x000fe20000000000 */
[----:B------:R-:W-:Y:S02]  /*16b0*/  IMAD.U32 R0, RZ, RZ, UR40 ;  /* 0x00000028ff007e24 */ /* 0x000fe4000f8e00ff */
[----:B------:R-:W-:-:S03]  /*16c0*/  IMAD.U32 R3, RZ, RZ, UR42 ;  /* 0x0000002aff037e24 */ /* 0x000fc6000f8e00ff */
[----:B------:R-:W-:Y:S01]  /*16d0*/  SHF.L.U32 R0, R0, 0x1f, RZ ;  /* 0x0000001f00007819 */ /* 0x000fe200000006ff */
[----:B0-----:R-:W-:-:S06]  /*16e0*/  ULEA UR4, UR5, UR4, 0x18 ;  /* 0x0000000405047291 */ /* 0x001fcc000f8ec03f */
[----:B------:R-:W-:-:S04]  /*16f0*/  IMAD.U32 R6, RZ, RZ, UR4 ;  /* 0x00000004ff067e24 */ /* 0x000fc8000f8e00ff */
[----:B------:R-:W-:-:S04]  /*1700*/  IMAD R3, R3, 0x8, R6 ;  /* 0x0000000803037824 */ /* 0x000fc800078e0206 */
[----:B------:R0:W1:Y:S01]  /*1710*/  SYNCS.PHASECHK.TRANS64.TRYWAIT P1, [R3+URZ], R0 ;  /* 0x00000000030075a7 */ /* 0x000062000802017f */
[----:B------:R-:W-:Y:S05]  /*1720*/  @!P0 BRA `(.L_x_19) ;  /* 0x0000000000048947 */ /* 0x000fea0003800000 */
[----:B------:R-:W-:Y:S01]  /*1730*/  BPT.TRAP 0x1 ;  /* 0x000000040000795c */ /* 0x000fe20000300000 */
.L_x_19:
[----:B------:R-:W-:-:S05]  /*1740*/  IMAD.U32 R4, RZ, RZ, UR44 ;  /* 0x0000002cff047e24 */ /* 0x000fca000f8e00ff */
[----:B------:R-:W-:Y:S01]  /*1750*/  ISETP.GE.AND P2, PT, R4, 0x1, PT ;  /* 0x000000010400780c */ /* 0x000fe20003f46270 */
[----:B-1----:R-:W-:-:S12]  /*1760*/  @P1 BRA `(.L_x_20) ;  /* 0x0000000000081947 */ /* 0x002fd80003800000 */
[----:B------:R-:W1:Y:S02]  /*1770*/  SYNCS.PHASECHK.TRANS64.TRYWAIT P1, [R3+URZ], R0 ;  /* 0x00000000030075a7 */ /* 0x000e64000802017f */
[----:B-1----:R-:W-:Y:S05]  /*1780*/  @!P1 BRA `(.L_x_21) ;  /* 0x0000004800e89947 */ /* 0x002fea0003800000 */
.L_x_20:
[----:B------:R-:W-:Y:S05]  /*1790*/  WARPSYNC.ALL ;  /* 0x0000000000007948 */ /* 0x000fea0003800000 */
[----:B------:R-:W-:Y:S01]  /*17a0*/  R2UR UR4, R6 ;  /* 0x00000000060472ca */ /* 0x000fe200000e0000 */
[----:B------:R-:W-:Y:S01]  /*17b0*/  ULEA UR5, UR42, UR45, 0xb ;  /* 0x0000002d2a057291 */ /* 0x000fe2000f8e583f */
[----:B------:R-:W-:Y:S01]  /*17c0*/  WARPGROUP.ARRIVE ;  /* 0x00000000000079c5 */ /* 0x000fe20000000000 */
[----:B------:R-:W-:Y:S01]  /*17d0*/  UMOV UR9, 0x40000040 ;  /* 0x4000004000097882 */ /* 0x000fe20000000000 */
[----:B------:R-:W-:-:S04]  /*17e0*/  UMOV UR11, 0x40000040 ;  /* 0x40000040000b7882 */ /* 0x000fc80000000000 */
[----:B------:R-:W-:-:S05]  /*17f0*/  UMOV UR8, UR5 ;  /* 0x0000000500087c82 */ /* 0x000fca0008000000 */
[----:B------:R-:W-:-:S04]  /*1800*/  UIADD3 UR4, UR4, 0x18100, URZ ;  /* 0x0001810004047890 */ /* 0x000fc8000fffe03f */
[----:B------:R-:W-:-:S04]  /*1810*/  USHF.R.U32.HI UR4, URZ, 0x4, UR4 ;  /* 0x000000043f047899 */ /* 0x000fc80008011604 */
[----:B------:R-:W-:-:S04]  /*1820*/  ULOP3.LUT UR4, UR4, 0x3fff, URZ, 0xc0, !UPT ;  /* 0x00003fff04047892 */ /* 0x000fc8000f8ec03f */
[----:B------:R-:W-:-:S04]  /*1830*/  ULOP3.LUT UR4, UR4, 0x10000, URZ, 0xfc, !UPT ;  /* 0x0001000004047892 */ /* 0x000fc8000f8efc3f */
[----:B------:R-:W-:-:S07]  /*1840*/  ULEA UR6, UR42, UR4, 0xa ;  /* 0x000000042a067291 */ /* 0x000fce000f8e503f */
[----:B------:R-:W-:Y:S02]  /*1850*/  UMOV UR10, UR6 ;  /* 0x00000006000a7c82 */ /* 0x000fe40008000000 */
[----:B------:R-:W-:Y:S01]  /*1860*/  HGMMA.64x64x16.F32.BF16 R24, gdesc[UR8], RZ, !UPT, gsb0 ;  /* 0x00e00000081879f0 */ /* 0x000fe2000c0018ff */
[----:B------:R-:W-:Y:S02]  /*1870*/  UIADD3 UR8, UR5, 0x2, URZ ;  /* 0x0000000205087890 */ /* 0x000fe4000fffe03f */
[----:B------:R-:W-:Y:S01]  /*1880*/  UIADD3 UR10, UR6, 0x2, URZ ;  /* 0x00000002060a7890 */ /* 0x000fe2000fffe03f */
[----:B------:R-:W-:Y:S01]  /*1890*/  UMOV UR9, 0x40000040 ;  /* 0x4000004000097882 */ /* 0x000fe20000000000 */
[----:B------:R-:W-:Y:S01]  /*18a0*/  UMOV UR11, 0x40000040 ;  /* 0x40000040000b7882 */ /* 0x000fe20000000000 */
[----:B------:R-:W-:Y:S02]  /*18b0*/  WARPGROUP.DEPBAR.LE gsb0, 0x0 ;  /* 0x00008000000079c5 */ /* 0x000fe40000010000 */
[----:B------:R-:W-:-:S06]  /*18c0*/  WARPGROUP.ARRIVE ;  /* 0x00000000000079c5 */ /* 0x000fcc0000000000 */
[----:B------:R-:W-:Y:S01]  /*18d0*/  HGMMA.64x64x16.F32.BF16 R24, gdesc[UR8], R24, gsb0 ;  /* 0x00e00000081879f0 */ /* 0x000fe20008001818 */
        /* <DEDUP_REMOVED lines=41> */
[----:B------:R-:W-:Y:S03]  /*1b70*/  HGMMA.64x64x16.F32.BF16 R24, gdesc[UR8], R24, gsb0 ;  /* 0x00e00000081879f0 */ /* 0x000fe60008001818 */
[----:B------:R-:W-:Y:S02]  /*1b80*/  WARPGROUP.DEPBAR.LE gsb0, 0x0 ;  /* 0x00008000000079c5 */ /* 0x000fe40000010000 */
[----:B------:R-:W-:Y:S05]  /*1b90*/  @!P2 BRA `(.L_x_22) ;  /* 0x000000040098a947 */ /* 0x000fea0003800000 */
[----:B------:R-:W-:Y:S01]  /*1ba0*/  UIADD3 UR5, UR42, 0x1, URZ ;  /* 0x000000012a057890 */ /* 0x000fe2000fffe03f */
[----:B01----:R-:W-:Y:S02]  /*1bb0*/  IMAD.U32 R0, RZ, RZ, UR44 ;  /* 0x0000002cff007e24 */ /* 0x003fe4000f8e00ff */
[----:B------:R-:W-:Y:S01]  /*1bc0*/  IMAD.U32 R3, RZ, RZ, UR42 ;  /* 0x0000002aff037e24 */ /* 0x000fe2000f8e00ff */
[----:B------:R-:W-:-:S04]  /*1bd0*/  UISETP.NE.AND UP0, UPT, UR5, 0x3, UPT ;  /* 0x000000030500788c */ /* 0x000fc8000bf05270 */
[----:B------:R-:W-:Y:S02]  /*1be0*/  USEL UR6, URZ, 0x1, UP0 ;  /* 0x000000013f067887 */ /* 0x000fe40008000000 */
[----:B------:R-:W-:Y:S02]  /*1bf0*/  USEL UR5, UR5, URZ, UP0 ;  /* 0x0000003f05057287 */ /* 0x000fe40008000000 */
[----:B------:R-:W-:-:S06]  /*1c00*/  ULOP3.LUT UR6, UR40, UR6, URZ, 0x3c, !UPT ;  /* 0x0000000628067292 */ /* 0x000fcc000f8e3c3f */
[----:B------:R-:W-:-:S07]  /*1c10*/  IMAD.U32 R7, RZ, RZ, UR6 ;  /* 0x00000006ff077e24 */ /* 0x000fce000f8e00ff */
.L_x_29:
[----:B------:R-:W-:Y:S05]  /*1c20*/  @!P0 BRA `(.L_x_23) ;  /* 0x0000000000048947 */ /* 0x000fea0003800000 */
[----:B------:R-:W-:Y:S01]  /*1c30*/  BPT.TRAP 0x1 ;  /* 0x000000040000795c */ /* 0x000fe20000300000 */
.L_x_23:
[----:B------:R-:W0:Y:S01]  /*1c40*/  S2UR UR7, SR_CgaCtaId ;  /* 0x00000000000779c3 */ /* 0x000e220000008800 */
[----:B------:R-:W-:Y:S01]  /*1c50*/  UMOV UR6, 0x400 ;  /* 0x0000040000067882 */ /* 0x000fe20000000000 */
[----:B------:R-:W-:Y:S01]  /*1c60*/  IMAD.U32 R5, RZ, RZ, UR5 ;  /* 0x00000005ff057e24 */ /* 0x000fe2000f8e00ff */
[----:B------:R-:W-:Y:S01]  /*1c70*/  SHF.L.U32 R4, R7, 0x1f, RZ ;  /* 0x0000001f07047819 */ /* 0x000fe200000006ff */
[----:B0-----:R-:W-:-:S06]  /*1c80*/  ULEA UR6, UR7, UR6, 0x18 ;  /* 0x0000000607067291 */ /* 0x001fcc000f8ec03f */
[----:B------:R-:W-:-:S04]  /*1c90*/  IMAD.U32 R6, RZ, RZ, UR6 ;  /* 0x00000006ff067e24 */ /* 0x000fc8000f8e00ff */
[----:B------:R-:W-:-:S04]  /*1ca0*/  IMAD R5, R5, 0x8, R6 ;  /* 0x0000000805057824 */ /* 0x000fc800078e0206 */
[----:B------:R0:W1:Y:S01]  /*1cb0*/  SYNCS.PHASECHK.TRANS64.TRYWAIT P1, [R5+URZ], R4 ;  /* 0x00000004050075a7 */ /* 0x000062000802017f */
[----:B------:R-:W-:Y:S05]  /*1cc0*/  @!P0 BRA `(.L_x_24) ;  /* 0x0000000000048947 */ /* 0x000fea0003800000 */
[----:B------:R-:W-:Y:S01]  /*1cd0*/  BPT.TRAP 0x1 ;  /* 0x000000040000795c */ /* 0x000fe20000300000 */
.L_x_24:
[----:B-1----:R-:W-:Y:S05]  /*1ce0*/  @P1 BRA `(.L_x_25) ;  /* 0x0000000000081947 */ /* 0x002fea0003800000 */
[----:B------:R-:W1:Y:S02]  /*1cf0*/  SYNCS.PHASECHK.TRANS64.TRYWAIT P1, [R5+URZ], R4 ;  /* 0x00000004050075a7 */ /* 0x000e64000802017f */
[----:B-1----:R-:W-:Y:S05]  /*1d00*/  @!P1 BRA `(.L_x_26) ;  /* 0x00000044009c9947 */ /* 0x002fea0003800000 */
.L_x_25:
[----:B------:R-:W-:Y:S01]  /*1d10*/  ULEA UR6, UR5, UR45, 0xb ;  /* 0x0000002d05067291 */ /* 0x000fe2000f8e583f */
[----:B------:R-:W-:Y:S01]  /*1d20*/  WARPGROUP.ARRIVE ;  /* 0x00000000000079c5 */ /* 0x000fe20000000000 */
[----:B------:R-:W-:Y:S01]  /*1d30*/  ULEA UR7, UR5, UR4, 0xa ;  /* 0x0000000405077291 */ /* 0x000fe2000f8e503f */
[----:B------:R-:W-:Y:S01]  /*1d40*/  UMOV UR9, 0x40000040 ;  /* 0x4000004000097882 */ /* 0x000fe20000000000 */
[----:B------:R-:W-:-:S03]  /*1d50*/  UMOV UR11, 0x40000040 ;  /* 0x40000040000b7882 */ /* 0x000fc60000000000 */
[----:B------:R-:W-:Y:S02]  /*1d60*/  UMOV UR8, UR6 ;  /* 0x0000000600087c82 */ /* 0x000fe40008000000 */
[----:B------:R-:W-:Y:S02]  /*1d70*/  UMOV UR10, UR7 ;  /* 0x00000007000a7c82 */ /* 0x000fe40008000000 */
[----:B------:R-:W-:Y:S01]  /*1d80*/  HGMMA.64x64x16.F32.BF16 R24, gdesc[UR8], R24, gsb0 ;  /* 0x00e00000081879f0 */ /* 0x000fe20008001818 */
[----:B------:R-:W-:Y:S02]  /*1d90*/  UIADD3 UR8, UR6, 0x2, URZ ;  /* 0x0000000206087890 */ /* 0x000fe4000fffe03f */
[----:B------:R-:W-:Y:S01]  /*1da0*/  UIADD3 UR10, UR7, 0x2, URZ ;  /* 0x00000002070a7890 */ /* 0x000fe2000fffe03f */
[----:B------:R-:W-:Y:S01]  /*1db0*/  UMOV UR9, 0x40000040 ;  /* 0x4000004000097882 */ /* 0x000fe20000000000 */
[----:B------:R-:W-:Y:S01]  /*1dc0*/  UMOV UR11, 0x40000040 ;  /* 0x40000040000b7882 */ /* 0x000fe20000000000 */
[----:B------:R-:W-:-:S02]  /*1dd0*/  WARPGROUP.DEPBAR.LE gsb0, 0x0 ;  /* 0x00008000000079c5 */ /* 0x000fc40000010000 */
        /* <DEDUP_REMOVED lines=46> */
[----:B------:R-:W-:Y:S01]  /*20c0*/  BPT.TRAP 0x1 ;  /* 0x000000040000795c */ /* 0x000fe20000300000 */
.L_x_27:
[----:B------:R-:W-:-:S13]  /*20d0*/  ISETP.NE.AND P1, PT, R22, RZ, PT ;  /* 0x000000ff1600720c */ /* 0x000fda0003f25270 */
[----:B01----:R-:W-:-:S04]  /*20e0*/  @P1 IMAD R4, R3, 0x8, R6 ;  /* 0x0000000803041824 */ /* 0x003fc800078e0206 */
[----:B------:R-:W-:-:S05]  /*20f0*/  @P1 VIADD R4, R4, 0x18 ;  /* 0x0000001804041836 */ /* 0x000fca0000000000 */
[----:B------:R-:W-:-:S04]  /*2100*/  @P1 PRMT R4, R19, 0x654, R4 ;  /* 0x0000065413041816 */ /* 0x000fc80000000004 */
[----:B------:R0:W-:Y:S01]  /*2110*/  @P1 SYNCS.ARRIVE.TRANS64.RED.A1T0 RZ, [R4+URZ], RZ ;  /* 0x000000ff04ff19a7 */ /* 0x0001e2000810043f */
[----:B------:R-:W-:-:S13]  /*2120*/  ISETP.GT.U32.AND P1, PT, R18, 0x1, PT ;  /* 0x000000011200780c */ /* 0x000fda0003f24070 */
[----:B0-----:R-:W-:Y:S05]  /*2130*/  @P1 BRA `(.L_x_28) ;  /* 0x0000000000041947 */ /* 0x001fea0003800000 */
[----:B------:R-:W-:Y:S01]  /*2140*/  BPT.TRAP 0x1 ;  /* 0x000000040000795c */ /* 0x000fe20000300000 */
.L_x_28:
[----:B------:R-:W-:Y:S01]  /*2150*/  UIADD3 UR5, UR5, 0x1, URZ ;  /* 0x0000000105057890 */ /* 0x000fe2000fffe03f */
[C---:B------:R-:W-:Y:S01]  /*2160*/  ISETP.GT.AND P2, PT, R0.reuse, 0x1, PT ;  /* 0x000000010000780c */ /* 0x040fe20003f44270 */
[----:B------:R-:W-:Y:S02]  /*2170*/  VIADD R3, R3, 0x1 ;  /* 0x0000000103037836 */ /* 0x000fe40000000000 */
[----:B------:R-:W-:Y:S01]  /*2180*/  UISETP.NE.AND UP0, UPT, UR5, 0x3, UPT ;  /* 0x000000030500788c */ /* 0x000fe2000bf05270 */
[----:B------:R-:W-:Y:S02]  /*2190*/  VIADD R0, R0, 0xffffffff ;  /* 0xffffffff00007836 */ /* 0x000fe40000000000 */
[C---:B------:R-:W-:Y:S01]  /*21a0*/  ISETP.NE.AND P1, PT, R3.reuse, 0x3, PT ;  /* 0x000000030300780c */ /* 0x040fe20003f25270 */
[----:B------:R-:W-:Y:S02]  /*21b0*/  USEL UR6, URZ, 0x1, UP0 ;  /* 0x000000013f067887 */ /* 0x000fe40008000000 */
[----:B------:R-:W-:Y:S01]  /*21c0*/  USEL UR5, UR5, URZ, UP0 ;  /* 0x0000003f05057287 */ /* 0x000fe20008000000 */
[----:B------:R-:W-:-:S03]  /*21d0*/  SEL R3, R3, RZ, P1 ;  /* 0x000000ff03037207 */ /* 0x000fc60000800000 */
[----:B------:R-:W-:Y:S01]  /*21e0*/  LOP3.LUT R7, R7, UR6, RZ, 0x3c, !PT ;  /* 0x0000000607077c12 */ /* 0x000fe2000f8e3cff */
[----:B------:R-:W-:Y:S07]  /*21f0*/  @P2 BRA `(.L_x_29) ;  /* 0xfffffff800882947 */ /* 0x000fee000383ffff */
.L_x_22:
[----:B01----:R-:W0:Y:S02]  /*2200*/  LDC R0, c[0x0][0x28c] ;  /* 0x0000a300ff007b82 */ /* 0x003e240000000800 */
[----:B0-----:R-:W-:-:S13]  /*2210*/  ISETP.GE.AND P1, PT, R0, 0x1, PT ;  /* 0x000000010000780c */ /* 0x001fda0003f26270 */
[----:B------:R-:W-:Y:S05]  /*2220*/  @!P1 BRA `(.L_x_30) ;  /* 0x0000000000449947 */ /* 0x000fea0003800000 */
[----:B------:R-:W-:Y:S05]  /*2230*/  @!P0 BRA `(.L_x_31) ;  /* 0x0000000000048947 */ /* 0x000fea0003800000 */
[----:B------:R-:W-:Y:S01]  /*2240*/  BPT.TRAP 0x1 ;  /* 0x000000040000795c */ /* 0x000fe20000300000 */
.L_x_31:
[----:B------:R-:W-:-:S13]  /*2250*/  ISETP.NE.AND P0, PT, R22, RZ, PT ;  /* 0x000000ff1600720c */ /* 0x000fda0003f05270 */
[----:B------:R-:W-:-:S05]  /*2260*/  VOTEU.ANY UP0, P0 ;  /* 0x00000000003f7886 */ /* 0x000fca0000000100 */
[----:B------:R-:W-:-:S06]  /*2270*/  @UP0 UIADD3 UR4, UR44, UR42, URZ ;  /* 0x0000002a2c040290 */ /* 0x000fcc000fffe03f */
[----:B------:R-:W-:Y:S02]  /*2280*/  IMAD.U32 R4, RZ, RZ, UR4 ;  /* 0x00000004ff047e24 */ /* 0x000fe4000f8e00ff */
[----:B------:R-:W-:Y:S02]  /*2290*/  IMAD.U32 R3, RZ, RZ, UR4 ;  /* 0x00000004ff037e24 */ /* 0x000fe4000f8e00ff */
[----:B------:R-:W-:-:S05]  /*22a0*/  @P0 IMAD.WIDE.U32 R4, R4, -0x55555555, RZ ;  /* 0xaaaaaaab04040825 */ /* 0x000fca00078e00ff */
[----:B------:R-:W-:-:S05]  /*22b0*/  @P0 SHF.R.U32.HI R0, RZ, 0x1, R5 ;  /* 0x00000001ff000819 */ /* 0x000fca0000011605 */
[----:B------:R-:W-:-:S04]  /*22c0*/  @P0 IMAD R0, R0, -0x3, R3 ;  /* 0xfffffffd00000824 */ /* 0x000fc800078e0203 */
[----:B------:R-:W-:-:S04]  /*22d0*/  @P0 IMAD R0, R0, 0x8, R6 ;  /* 0x0000000800000824 */ /* 0x000fc800078e0206 */
[----:B------:R-:W-:-:S05]  /*22e0*/  @P0 VIADD R0, R0, 0x18 ;  /* 0x0000001800000836 */ /* 0x000fca0000000000 */
[----:B------:R-:W-:-:S04]  /*22f0*/  @P0 PRMT R0, R19, 0x654, R0 ;  /* 0x0000065413000816 */ /* 0x000fc80000000000 */
[----:B------:R0:W-:Y:S01]  /*2300*/  @P0 SYNCS.ARRIVE.TRANS64.RED.A1T0 RZ, [R0+URZ], RZ ;  /* 0x000000ff00ff09a7 */ /* 0x0001e2000810043f */
[----:B------:R-:W-:-:S13]  /*2310*/  ISETP.GT.U32.AND P0, PT, R18, 0x1, PT ;  /* 0x000000011200780c */ /* 0x000fda0003f04070 */
[----:B0-----:R-:W-:Y:S05]  /*2320*/  @P0 BRA `(.L_x_30) ;  /* 0x0000000000040947 */ /* 0x001fea0003800000 */
[----:B------:R-:W-:Y:S01]  /*2330*/  BPT.TRAP 0x1 ;  /* 0x000000040000795c */ /* 0x000fe20000300000 */
.L_x_30:
[----:B------:R-:W-:Y:S01]  /*2340*/  IMAD.SHL.U32 R3, R70, 0x40, RZ ;  /* 0x0000004046037824 */ /* 0x000fe200078e00ff */
[----:B------:R-:W-:Y:S01]  /*2350*/  UIADD3 UR42, UR43, UR42, URZ ;  /* 0x0000002a2b2a7290 */ /* 0x000fe2000fffe03f */
[----:B------:R-:W-:Y:S01]  /*2360*/  SHF.R.S32.HI R9, RZ, 0x1f, R69 ;  /* 0x0000001fff097819 */ /* 0x000fe20000011445 */
[----:B------:R-:W-:Y:S01]  /*2370*/  UISETP.GE.U32.AND UP1, UPT, UR43, 0x3, UPT ;  /* 0x000000032b00788c */ /* 0x000fe2000bf26070 */
[----:B------:R-:W-:Y:S01]  /*2380*/  IMAD.SHL.U32 R6, R71, 0x80, RZ ;  /* 0x0000008047067824 */ /* 0x000fe200078e00ff */
[----:B------:R-:W-:Y:S01]  /*2390*/  ULDC UR7, c[0x0][0x288] ;  /* 0x0000a20000077ab9 */ /* 0x000fe20000000800 */
[C---:B------:R-:W-:Y:S01]  /*23a0*/  LOP3.LUT R10, R3.reuse, 0x6, R63, 0xf8, !PT ;  /* 0x00000006030a7812 */ /* 0x040fe200078ef83f */
[----:B------:R-:W-:Y:S01]  /*23b0*/  UISETP.GT.U32.AND UP0, UPT, UR42, 0x2, UPT ;  /* 0x000000022a00788c */ /* 0x000fe2000bf04070 */
[----:B------:R-:W-:Y:S01]  /*23c0*/  ISETP.GE.AND P0, PT, R3, UR7, PT ;  /* 0x0000000703007c0c */ /* 0x000fe2000bf06270 */
[----:B------:R-:W-:Y:S01]  /*23d0*/  ULDC.64 UR4, c[0x0][0x5d0] ;  /* 0x0001740000047ab9 */ /* 0x000fe20000000a00 */
[--C-:B------:R-:W-:Y:S01]  /*23e0*/  SHF.R.S32.HI R11, RZ, 0x1f, R10.reuse ;  /* 0x0000001fff0b7819 */ /* 0x100fe2000001140a */
[----:B------:R-:W-:Y:S01]  /*23f0*/  ULDC UR10, c[0x0][0x284] ;  /* 0x0000a100000a7ab9 */ /* 0x000fe20000000800 */
[----:B------:R-:W-:Y:S01]  /*2400*/  IMAD R0, R9, UR4, RZ ;  /* 0x0000000409007c24 */ /* 0x000fe2000f8e02ff */
[----:B------:R-:W-:Y:S01]  /*2410*/  UISETP.LT.U32.AND UP0, UPT, UR43, 0x3, UP0 ;  /* 0x000000032b00788c */ /* 0x000fe20008701070 */
[----:B------:R-:W-:Y:S01]  /*2420*/  ISETP.GE.OR P0, PT, R6, UR10, P0 ;  /* 0x0000000a06007c0c */ /* 0x000fe20008706670 */
[----:B------:R-:W-:Y:S01]  /*2430*/  IMAD.WIDE.U32 R4, R69, UR4, R10 ;  /* 0x0000000445047c25 */ /* 0x000fe2000f8e000a */
[----:B------:R-:W-:Y:S01]  /*2440*/  ULDC.64 UR8, c[0x0][0x5c8] ;  /* 0x0001720000087ab9 */ /* 0x000fe20000000a00 */
[----:B------:R-:W-:-:S02]  /*2450*/  USEL UR6, URZ, 0x1, !UP0 ;  /* 0x000000013f067887 */ /* 0x000fc4000c000000 */
[----:B------:R-:W-:Y:S01]  /*2460*/  IMAD R7, R69, UR5, R0 ;  /* 0x0000000545077c24 */ /* 0x000fe2000f8e0200 */
[----:B------:R-:W-:Y:S01]  /*2470*/  @UP1 UIMAD.WIDE.U32 UR4, UR42, -0x55555555, URZ ;  /* 0xaaaaaaab2a0418a5 */ /* 0x000fe2000f8e003f */
[----:B------:R-:W-:Y:S01]  /*2480*/  IMAD.WIDE R70, R71, 0x80, R56 ;  /* 0x0000008047467825 */ /* 0x000fe200078e0238 */
[----:B------:R-:W-:Y:S02]  /*2490*/  ULOP3.LUT UR40, UR40, UR6, URZ, 0x3c, !UPT ;  /* 0x0000000628287292 */ /* 0x000fe4000f8e3c3f */
[----:B------:R-:W-:Y:S01]  /*24a0*/  @UP1 USHF.R.U32.HI UR4, URZ, 0x1, UR5 ;  /* 0x000000013f041899 */ /* 0x000fe20008011605 */
[----:B------:R-:W-:Y:S02]  /*24b0*/  IMAD.IADD R5, R5, 0x1, R7 ;  /* 0x0000000105057824 */ /* 0x000fe400078e0207 */
[----:B------:R-:W-:Y:S01]  /*24c0*/  IMAD R7, R71, UR8, RZ ;  /* 0x0000000847077c24 */ /* 0x000fe2000f8e02ff */
[----:B------:R-:W-:Y:S01]  /*24d0*/  @UP1 ULOP3.LUT UR40, UR40, 0x1, UR4, 0x78, !UPT ;  /* 0x0000000128281892 */ /* 0x000fe2000f8e7804 */
[----:B------:R-:W-:-:S04]  /*24e0*/  IMAD.WIDE.U32 R72, R70, UR8, R4 ;  /* 0x0000000846487c25 */ /* 0x000fc8000f8e0004 */
[----:B------:R-:W-:Y:S02]  /*24f0*/  IMAD R7, R70, UR9, R7 ;  /* 0x0000000946077c24 */ /* 0x000fe4000f8e0207 */
[----:B------:R-:W-:Y:S01]  /*2500*/  IMAD.MOV.U32 R0, RZ, RZ, -0x1 ;  /* 0xffffffffff007424 */ /* 0x000fe200078e00ff */
[----:B------:R-:W-:Y:S06]  /*2510*/  @P0 BRA `(.L_x_32) ;  /* 0x00000020009c0947 */ /* 0x000fec0003800000 */
[----:B-----5:R-:W-:Y:S01]  /*2520*/  FSETP.NEU.AND P0, PT, R58, RZ, PT ;  /* 0x000000ff3a00720b */ /* 0x020fe20003f0d000 */
[----:B------:R-:W-:Y:S01]  /*2530*/  IMAD.IADD R4, R62, 0x1, -R3 ;  /* 0x000000013e047824 */ /* 0x000fe200078e0a03 */
[----:B------:R-:W-:Y:S01]  /*2540*/  BSSY B0, `(.L_x_32) ;  /* 0x0000224000007945 */ /* 0x000fe20003800000 */
[----:B------:R-:W-:Y:S02]  /*2550*/  IMAD.IADD R3, R67, 0x1, -R6 ;  /* 0x0000000143037824 */ /* 0x000fe400078e0a06 */
[----:B------:R-:W-:Y:S01]  /*2560*/  IMAD.IADD R83, R73, 0x1, R7 ;  /* 0x0000000149537824 */ /* 0x000fe200078e0207 */
[----:B------:R-:W-:-:S04]  /*2570*/  ISETP.GT.AND P2, PT, R4, RZ, PT ;  /* 0x000000ff0400720c */ /* 0x000fc80003f44270 */
[----:B------:R-:W-:-:S03]  /*2580*/  ISETP.GT.AND P1, PT, R3, RZ, P2 ;  /* 0x000000ff0300720c */ /* 0x000fc60001724270 */
[----:B------:R-:W-:Y:S10]  /*2590*/  @!P0 BRA `(.L_x_33) ;  /* 0x0000001400e88947 */ /* 0x000ff40003800000 */
[----:B------:R-:W0:Y:S01]  /*25a0*/  LDC.64 R76, c[0x0][0x5b8] ;  /* 0x00016e00ff4c7b82 */ /* 0x000e220000000a00 */
[----:B------:R-:W-:-:S07]  /*25b0*/  ULDC.64 UR4, c[0x0][0x5c0] ;  /* 0x0001700000047ab9 */ /* 0x000fce0000000a00 */
[----:B------:R-:W1:Y:S08]  /*25c0*/  LDC.64 R78, c[0x0][0x5b0] ;  /* 0x00016c00ff4e7b82 */ /* 0x000e700000000a00 */
[----:B------:R-:W2:Y:S01]  /*25d0*/  LDC.64 R80, c[0x0][0x5a8] ;  /* 0x00016a00ff507b82 */ /* 0x000ea20000000a00 */
[-C--:B0-----:R-:W-:Y:S02]  /*25e0*/  IMAD R6, R9, R76.reuse, RZ ;  /* 0x0000004c09067224 */ /* 0x081fe400078e02ff */
[----:B------:R-:W-:-:S04]  /*25f0*/  IMAD.WIDE.U32 R74, R69, R76, R10 ;  /* 0x0000004c454a7225 */ /* 0x000fc800078e000a */
[----:B------:R-:W-:Y:S02]  /*2600*/  IMAD R73, R69, R77, R6 ;  /* 0x0000004d45497224 */ /* 0x000fe400078e0206 */
[-C--:B-1----:R-:W-:Y:S02]  /*2610*/  IMAD R5, R71, R78.reuse, RZ ;  /* 0x0000004e47057224 */ /* 0x082fe400078e02ff */
[----:B------:R-:W-:Y:S02]  /*2620*/  IMAD.IADD R13, R75, 0x1, R73 ;  /* 0x000000014b0d7824 */ /* 0x000fe400078e0249 */
[----:B------:R-:W-:Y:S02]  /*2630*/  IMAD.MOV.U32 R12, RZ, RZ, R74 ;  /* 0x000000ffff0c7224 */ /* 0x000fe400078e004a */
[C---:B------:R-:W-:Y:S02]  /*2640*/  IMAD R77, R70.reuse, R79, R5 ;  /* 0x0000004f464d7224 */ /* 0x040fe400078e0205 */
[----:B------:R-:W-:-:S04]  /*2650*/  IMAD.WIDE.U32 R6, R70, R78, R12 ;  /* 0x0000004e46067225 */ /* 0x000fc800078e000c */
[----:B------:R-:W-:Y:S01]  /*2660*/  IMAD.IADD R5, R7, 0x1, R77 ;  /* 0x0000000107057824 */ /* 0x000fe200078e024d */
[----:B--2---:R-:W-:-:S04]  /*2670*/  LEA R14, P0, R6, R80, 0x1 ;  /* 0x00000050060e7211 */ /* 0x004fc800078008ff */
[----:B------:R-:W-:-:S05]  /*2680*/  LEA.HI.X R15, R6, R81, R5, 0x1, P0 ;  /* 0x00000051060f7211 */ /* 0x000fca00000f0c05 */
[----:B------:R0:W2:Y:S01]  /*2690*/  @P1 LDG.E.LTC128B.U16 R5, desc[UR36][R14.64] ;  /* 0x000000240e051981 */ /* 0x0000a2000c1e1520 */
[----:B------:R-:W-:Y:S01]  /*26a0*/  LEA R8, P0, R72, UR4, 0x1 ;  /* 0x0000000448087c11 */ /* 0x000fe2000f8008ff */
[----:B------:R-:W-:Y:S01]  /*26b0*/  IMAD.WIDE.U32 R6, R70, R78, R10 ;  /* 0x0000004e46067225 */ /* 0x000fe200078e000a */
[----:B------:R-:W-:Y:S03]  /*26c0*/  BSSY B1, `(.L_x_34) ;  /* 0x0000012000017945 */ /* 0x000fe60003800000 */
[----:B------:R-:W-:Y:S02]  /*26d0*/  IMAD.IADD R7, R77, 0x1, R7 ;  /* 0x000000014d077824 */ /* 0x000fe400078e0207 */
[----:B------:R-:W-:Y:S01]  /*26e0*/  IMAD.WIDE.U32 R20, R69, R76, R6 ;  /* 0x0000004c45147225 */ /* 0x000fe200078e0006 */
[----:B0-----:R-:W-:-:S03]  /*26f0*/  SHF.L.U64.HI R15, R78, 0x3, R79 ;  /* 0x000000034e0f7819 */ /* 0x001fc6000001024f */
[----:B------:R-:W-:Y:S01]  /*2700*/  IMAD.IADD R7, R73, 0x1, R21 ;  /* 0x0000000149077824 */ /* 0x000fe200078e0215 */
[----:B------:R-:W-:Y:S01]  /*2710*/  LEA R6, P4, R20, R80, 0x1 ;  /* 0x0000005014067211 */ /* 0x000fe200078808ff */
[----:B------:R-:W-:-:S03]  /*2720*/  IMAD.SHL.U32 R14, R78, 0x8, RZ ;  /* 0x000000084e0e7824 */ /* 0x000fc600078e00ff */
[----:B------:R-:W-:Y:S01]  /*2730*/  LEA.HI.X R7, R20, R81, R7, 0x1, P4 ;  /* 0x0000005114077211 */ /* 0x000fe200020f0c07 */
[----:B--2---:R-:W-:-:S04]  /*2740*/  IMAD.U32 R9, R5, 0x10000, RZ ;  /* 0x0001000005097824 */ /* 0x004fc800078e00ff */
[----:B------:R-:W-:-:S04]  /*2750*/  FMUL R9, R9, R58 ;  /* 0x0000003a09097220 */ /* 0x000fc80000400000 */
[----:B------:R-:W-:Y:S01]  /*2760*/  FFMA R24, R24, R23, R9 ;  /* 0x0000001718187223 */ /* 0x000fe20000000009 */
[----:B------:R-:W-:Y:S02]  /*2770*/  LEA.HI.X R9, R72, UR5, R83, 0x1, P0 ;  /* 0x0000000548097c11 */ /* 0x000fe400080f0c53 */
[----:B------:R-:W-:Y:S02]  /*2780*/  ISETP.GT.AND P0, PT, R4, 0x1, PT ;  /* 0x000000010400780c */ /* 0x000fe40003f04270 */
[----:B------:R-:W-:Y:S02]  /*2790*/  F2FP.BF16.F32.PACK_AB R24, RZ, R24 ;  /* 0x00000018ff18723e */ /* 0x000fe400000010ff */
[----:B------:R-:W-:-:S03]  /*27a0*/  ISETP.GT.AND P3, PT, R3, RZ, P0 ;  /* 0x000000ff0300720c */ /* 0x000fc60000764270 */
[----:B------:R0:W-:Y:S10]  /*27b0*/  @P1 STG.E.U16 desc[UR36][R8.64], R24 ;  /* 0x0000001808001986 */ /* 0x0001f4000c101524 */
[----:B------:R-:W-:Y:S05]  /*27c0*/  @!P3 BRA `(.L_x_35) ;  /* 0x000000000004b947 */ /* 0x000fea0003800000 */
[----:B------:R1:W5:Y:S02]  /*27d0*/  LDG.E.LTC128B.U16 R5, desc[UR36][R6.64+0x2] ;  /* 0x0000022406057981 */ /* 0x000364000c1e1520 */
.L_x_35:
[----:B------:R-:W-:Y:S05]  /*27e0*/  BSYNC B1 ;  /* 0x0000000000017941 */ /* 0x000fea0003800000 */
.L_x_34:
[----:B-----5:R-:W-:Y:S01]  /*27f0*/  IMAD.U32 R71, R5, 0x10000, RZ ;  /* 0x0001000005477824 */ /* 0x020fe200078e00ff */
[----:B------:R-:W-:Y:S01]  /*2800*/  ISETP.GT.AND P2, PT, R3, 0x8, P2 ;  /* 0x000000080300780c */ /* 0x000fe20001744270 */
[----:B------:R-:W-:Y:S01]  /*2810*/  IMAD.WIDE.U32 R20, R70, R78, R14 ;  /* 0x0000004e46147225 */ /* 0x000fe200078e000e */
[----:B0-----:R-:W-:-:S03]  /*2820*/  PRMT R24, R5, 0x7610, R24 ;  /* 0x0000761005187816 */ /* 0x001fc60000000018 */
[----:B------:R-:W-:Y:S01]  /*2830*/  FMUL R12, R71, R58 ;  /* 0x0000003a470c7220 */ /* 0x000fe20000400000 */
[----:B------:R-:W-:Y:S01]  /*2840*/  IMAD.IADD R77, R77, 0x1, R21 ;  /* 0x000000014d4d7824 */ /* 0x000fe200078e0215 */
[----:B------:R-:W-:Y:S02]  /*2850*/  IADD3 R74, P1, R74, R20, RZ ;  /* 0x000000144a4a7210 */ /* 0x000fe40007f3e0ff */
[----:B------:R-:W-:-:S03]  /*2860*/  FFMA R12, R25, R23, R12 ;  /* 0x00000017190c7223 */ /* 0x000fc6000000000c */
[----:B------:R-:W-:Y:S02]  /*2870*/  IMAD.X R13, R77, 0x1, R13, P1 ;  /* 0x000000014d0d7824 */ /* 0x000fe400008e060d */
[----:B------:R-:W-:Y:S02]  /*2880*/  F2FP.BF16.F32.PACK_AB R12, RZ, R12 ;  /* 0x0000000cff0c723e */ /* 0x000fe400000010ff */
[----:B------:R-:W-:Y:S02]  /*2890*/  LEA R14, P1, R74, R80, 0x1 ;  /* 0x000000504a0e7211 */ /* 0x000fe400078208ff */
[----:B------:R-:W-:Y:S02]  /*28a0*/  PRMT R21, R12, 0x7610, R21 ;  /* 0x000076100c157816 */ /* 0x000fe40000000015 */
[----:B------:R-:W-:-:S03]  /*28b0*/  LEA.HI.X R15, R74, R81, R13, 0x1, P1 ;  /* 0x000000514a0f7211 */ /* 0x000fc600008f0c0d */
[----:B------:R0:W-:Y:S04]  /*28c0*/  @P3 STG.E.U16 desc[UR36][R8.64+0x2], R21 ;  /* 0x0000021508003986 */ /* 0x0001e8000c101524 */
[----:B------:R-:W2:Y:S01]  /*28d0*/  @P2 LDG.E.LTC128B.U16 R24, desc[UR36][R14.64] ;  /* 0x000000240e182981 */ /* 0x000ea2000c1e1520 */
[----:B------:R-:W-:Y:S01]  /*28e0*/  IADD3 R20, P1, R10, R20, RZ ;  /* 0x000000140a147210 */ /* 0x000fe20007f3e0ff */
[----:B------:R-:W-:Y:S01]  /*28f0*/  BSSY B1, `(.L_x_36) ;  /* 0x0000011000017945 */ /* 0x000fe20003800000 */
[----:B------:R-:W-:Y:S02]  /*2900*/  SHF.L.U64.HI R13, R59, 0x1, R60 ;  /* 0x000000013b0d7819 */ /* 0x000fe4000001023c */
[----:B------:R-:W-:Y:S01]  /*2910*/  ISETP.GT.AND P0, PT, R3, 0x8, P0 ;  /* 0x000000080300780c */ /* 0x000fe20000704270 */
[----:B0-----:R-:W-:Y:S01]  /*2920*/  IMAD.X R21, R11, 0x1, R77, P1 ;  /* 0x000000010b157824 */ /* 0x001fe200008e064d */
[----:B------:R-:W-:Y:S01]  /*2930*/  LEA R12, P1, R59, R8, 0x1 ;  /* 0x000000083b0c7211 */ /* 0x000fe200078208ff */
[----:B------:R-:W-:-:S04]  /*2940*/  IMAD.WIDE.U32 R20, R69, R76, R20 ;  /* 0x0000004c45147225 */ /* 0x000fc800078e0014 */
[----:B------:R-:W-:Y:S01]  /*2950*/  IMAD.X R13, R13, 0x1, R9, P1 ;  /* 0x000000010d0d7824 */ /* 0x000fe200008e0609 */
[----:B------:R-:W-:Y:S01]  /*2960*/  LEA R10, P3, R20, R80, 0x1 ;  /* 0x00000050140a7211 */ /* 0x000fe200078608ff */
[----:B------:R-:W-:-:S05]  /*2970*/  IMAD.IADD R11, R73, 0x1, R21 ;  /* 0x00000001490b7824 */ /* 0x000fca00078e0215 */
[----:B------:R-:W-:Y:S01]  /*2980*/  LEA.HI.X R11, R20, R81, R11, 0x1, P3 ;  /* 0x00000051140b7211 */ /* 0x000fe200018f0c0b */
[----:B--2---:R-:W-:-:S04]  /*2990*/  IMAD.U32 R5, R24, 0x10000, RZ ;  /* 0x0001000018057824 */ /* 0x004fc800078e00ff */
[----:B------:R-:W-:-:S04]  /*29a0*/  FMUL R5, R5, R58 ;  /* 0x0000003a05057220 */ /* 0x000fc80000400000 */
[----:B------:R-:W-:-:S05]  /*29b0*/  FFMA R5, R26, R23, R5 ;  /* 0x000000171a057223 */ /* 0x000fca0000000005 */
[----:B------:R-:W-:-:S05]  /*29c0*/  F2FP.BF16.F32.PACK_AB R5, RZ, R5 ;  /* 0x00000005ff05723e */ /* 0x000fca00000010ff */
[----:B------:R0:W-:Y:S01]  /*29d0*/  @P2 STG.E.U16 desc[UR36][R12.64], R5 ;  /* 0x000000050c002986 */ /* 0x0001e2000c101524 */
[----:B------:R-:W-:Y:S05]  /*29e0*/  @!P0 BRA `(.L_x_37) ;  /* 0x0000000000048947 */ /* 0x000fea0003800000 */
[----:B------:R2:W5:Y:S02]  /*29f0*/  LDG.E.LTC128B.U16 R24, desc[UR36][R10.64+0x2] ;  /* 0x000002240a187981 */ /* 0x000564000c1e1520 */
.L_x_37:
[----:B------:R-:W-:Y:S05]  /*2a00*/  BSYNC B1 ;  /* 0x0000000000017941 */ /* 0x000fea0003800000 */
.L_x_36:
[----:B0----5:R-:W-:Y:S01]  /*2a10*/  IMAD.U32 R5, R24, 0x10000, RZ ;  /* 0x0001000018057824 */ /* 0x021fe200078e00ff */
[----:B------:R-:W-:Y:S01]  /*2a20*/  ISETP.GT.AND P1, PT, R4, 0x8, PT ;  /* 0x000000080400780c */ /* 0x000fe20003f24270 */
[----:B------:R-:W-:Y:S02]  /*2a30*/  BSSY B1, `(.L_x_38) ;  /* 0x0000008000017945 */ /* 0x000fe40003800000 */
[----:B------:R-:W-:Y:S01]  /*2a40*/  FMUL R14, R5, R58 ;  /* 0x0000003a050e7220 */ /* 0x000fe20000400000 */
[----:B------:R-:W-:-:S03]  /*2a50*/  ISETP.GT.AND P2, PT, R3, RZ, P1 ;  /* 0x000000ff0300720c */ /* 0x000fc60000f44270 */
[----:B------:R-:W-:-:S05]  /*2a60*/  FFMA R14, R27, R23, R14 ;  /* 0x000000171b0e7223 */ /* 0x000fca000000000e */
[----:B------:R-:W-:-:S05]  /*2a70*/  F2FP.BF16.F32.PACK_AB R14, RZ, R14 ;  /* 0x0000000eff0e723e */ /* 0x000fca00000010ff */
[----:B------:R0:W-:Y:S01]  /*2a80*/  @P0 STG.E.U16 desc[UR36][R12.64+0x2], R14 ;  /* 0x0000020e0c000986 */ /* 0x0001e2000c101524 */
[----:B------:R-:W-:Y:S05]  /*2a90*/  @!P2 BRA `(.L_x_39) ;  /* 0x000000000004a947 */ /* 0x000fea0003800000 */
[----:B------:R3:W5:Y:S02]  /*2aa0*/  LDG.E.LTC128B.U16 R24, desc[UR36][R6.64+0x10] ;  /* 0x0000102406187981 */ /* 0x000764000c1e1520 */
.L_x_39:
[----:B------:R-:W-:Y:S05]  /*2ab0*/  BSYNC B1 ;  /* 0x0000000000017941 */ /* 0x000fea0003800000 */
.L_x_38:
[----:B-----5:R-:W-:Y:S01]  /*2ac0*/  IMAD.U32 R5, R24, 0x10000, RZ ;  /* 0x0001000018057824 */ /* 0x020fe200078e00ff */
        /* <DEDUP_REMOVED lines=9> */
.L_x_41:
[----:B------:R-:W-:Y:S05]  /*2b60*/  BSYNC B1 ;  /* 0x0000000000017941 */ /* 0x000fea0003800000 */
.L_x_40:
[----:B----45:R-:W-:Y:S01]  /*2b70*/  IMAD.U32 R5, R24, 0x10000, RZ ;  /* 0x0001000018057824 */ /* 0x030fe200078e00ff */
[----:B------:R-:W-:Y:S01]  /*2b80*/  ISETP.GT.AND P1, PT, R3, 0x8, P1 ;  /* 0x000000080300780c */ /* 0x000fe20000f24270 */
[----:B------:R-:W-:Y:S02]  /*2b90*/  BSSY B1, `(.L_x_42) ;  /* 0x0000007000017945 */ /* 0x000fe40003800000 */
[----:B0-----:R-:W-:-:S04]  /*2ba0*/  FMUL R14, R5, R58 ;  /* 0x0000003a050e7220 */ /* 0x001fc80000400000 */
[----:B------:R-:W-:-:S05]  /*2bb0*/  FFMA R14, R29, R23, R14 ;  /* 0x000000171d0e7223 */ /* 0x000fca000000000e */
[----:B------:R-:W-:-:S05]  /*2bc0*/  F2FP.BF16.F32.PACK_AB R14, RZ, R14 ;  /* 0x0000000eff0e723e */ /* 0x000fca00000010ff */
[----:B------:R0:W-:Y:S01]  /*2bd0*/  @P3 STG.E.U16 desc[UR36][R8.64+0x12], R14 ;  /* 0x0000120e08003986 */ /* 0x0001e2000c101524 */
[----:B------:R-:W-:Y:S05]  /*2be0*/  @!P1 BRA `(.L_x_43) ;  /* 0x0000000000049947 */ /* 0x000fea0003800000 */
[----:B------:R4:W5:Y:S02]  /*2bf0*/  LDG.E.LTC128B.U16 R24, desc[UR36][R10.64+0x10] ;  /* 0x000010240a187981 */ /* 0x000964000c1e1520 */
.L_x_43:
[----:B------:R-:W-:Y:S05]  /*2c00*/  BSYNC B1 ;  /* 0x0000000000017941 */ /* 0x000fea0003800000 */
.L_x_42:
[----:B-----5:R-:W-:Y:S01]  /*2c10*/  IMAD.U32 R5, R24, 0x10000, RZ ;  /* 0x0001000018057824 */ /* 0x020fe200078e00ff */
[----:B------:R-:W-:Y:S01]  /*2c20*/  ISETP.GT.AND P0, PT, R3, 0x8, P0 ;  /* 0x000000080300780c */ /* 0x000fe20000704270 */
[----:B------:R-:W-:Y:S02]  /*2c30*/  BSSY B1, `(.L_x_44) ;  /* 0x0000007000017945 */ /* 0x000fe40003800000 */
[----:B------:R-:W-:-:S04]  /*2c40*/  FMUL R5, R5, R58 ;  /* 0x0000003a05057220 */ /* 0x000fc80000400000 */
[----:B------:R-:W-:-:S05]  /*2c50*/  FFMA R5, R30, R23, R5 ;  /* 0x000000171e057223 */ /* 0x000fca0000000005 */
[----:B------:R-:W-:-:S05]  /*2c60*/  F2FP.BF16.F32.PACK_AB R5, RZ, R5 ;  /* 0x00000005ff05723e */ /* 0x000fca00000010ff */
[----:B------:R0:W-:Y:S01]  /*2c70*/  @P1 STG.E.U16 desc[UR36][R12.64+0x10], R5 ;  /* 0x000010050c001986 */ /* 0x0001e2000c101524 */
[----:B------:R-:W-:Y:S05]  /*2c80*/  @!P0 BRA `(.L_x_45) ;  /* 0x0000000000048947 */ /* 0x000fea0003800000 */
[----:B------:R0:W5:Y:S02]  /*2c90*/  LDG.E.LTC128B.U16 R24, desc[UR36][R10.64+0x12] ;  /* 0x000012240a187981 */ /* 0x000164000c1e1520 */
.L_x_45:
[----:B------:R-:W-:Y:S05]  /*2ca0*/  BSYNC B1 ;  /* 0x0000000000017941 */ /* 0x000fea0003800000 */
.L_x_44:
        /* <DEDUP_REMOVED lines=10> */
.L_x_47:
[----:B------:R-:W-:Y:S05]  /*2d50*/  BSYNC B1 ;  /* 0x0000000000017941 */ /* 0x000fea0003800000 */
.L_x_46:
        /* <DEDUP_REMOVED lines=10> */
.L_x_49:
[----:B------:R-:W-:Y:S05]  /*2e00*/  BSYNC B1 ;  /* 0x0000000000017941 */ /* 0x000fea0003800000 */
.L_x_48:
[----:B0----5:R-:W-:Y:S01]  /*2e10*/  IMAD.U32 R5, R24, 0x10000, RZ ;  /* 0x0001000018057824 */ /* 0x021fe200078e00ff */
        /* <DEDUP_REMOVED lines=8> */
.L_x_51:
[----:B------:R-:W-:Y:S05]  /*2ea0*/  BSYNC B1 ;  /* 0x0000000000017941 */ /* 0x000fea0003800000 */
.L_x_50:
        /* <DEDUP_REMOVED lines=9> */
.L_x_53:
[----:B------:R-:W-:Y:S05]  /*2f40*/  BSYNC B1 ;  /* 0x0000000000017941 */ /* 0x000fea0003800000 */
.L_x_52:
        /* <DEDUP_REMOVED lines=10> */
.L_x_55:
[----:B------:R-:W-:Y:S05]  /*2ff0*/  BSYNC B1 ;  /* 0x0000000000017941 */ /* 0x000fea0003800000 */
.L_x_54:
        /* <DEDUP_REMOVED lines=10> */
.L_x_57:
[----:B------:R-:W-:Y:S05]  /*30a0*/  BSYNC B1 ;  /* 0x0000000000017941 */ /* 0x000fea0003800000 */
.L_x_56:
        /* <DEDUP_REMOVED lines=9> */
.L_x_59:
[----:B------:R-:W-:Y:S05]  /*3140*/  BSYNC B1 ;  /* 0x0000000000017941 */ /* 0x000fea0003800000 */
.L_x_58:
        /* <DEDUP_REMOVED lines=9> */
.L_x_61:
[----:B------:R-:W-:Y:S05]  /*31e0*/  BSYNC B1 ;  /* 0x0000000000017941 */ /* 0x000fea0003800000 */
.L_x_60:
        /* <DEDUP_REMOVED lines=10> */
.L_x_63:
[----:B------:R-:W-:Y:S05]  /*3290*/  BSYNC B1 ;  /* 0x0000000000017941 */ /* 0x000fea0003800000 */
.L_x_62:
        /* <DEDUP_REMOVED lines=10> */
.L_x_65:
[----:B------:R-:W-:Y:S05]  /*3340*/  BSYNC B1 ;  /* 0x0000000000017941 */ /* 0x000fea0003800000 */
.L_x_64:
        /* <DEDUP_REMOVED lines=9> */
.L_x_67:
[----:B------:R-:W-:Y:S05]  /*33e0*/  BSYNC B1 ;  /* 0x0000000000017941 */ /* 0x000fea0003800000 */
.L_x_66:
        /* <DEDUP_REMOVED lines=9> */
.L_x_69:
[----:B------:R-:W-:Y:S05]  /*3480*/  BSYNC B1 ;  /* 0x0000000000017941 */ /* 0x000fea0003800000 */
.L_x_68:
        /* <DEDUP_REMOVED lines=10> */
.L_x_71:
[----:B------:R-:W-:Y:S05]  /*3530*/  BSYNC B1 ;  /* 0x0000000000017941 */ /* 0x000fea0003800000 */
.L_x_70:
        /* <DEDUP_REMOVED lines=10> */
.L_x_73:
[----:B------:R-:W-:Y:S05]  /*35e0*/  BSYNC B1 ;  /* 0x0000000000017941 */ /* 0x000fea0003800000 */
.L_x_72:
        /* <DEDUP_REMOVED lines=9> */
.L_x_75:
[----:B------:R-:W-:Y:S05]  /*3680*/  BSYNC B1 ;  /* 0x0000000000017941 */ /* 0x000fea0003800000 */
.L_x_74:
        /* <DEDUP_REMOVED lines=9> */
.L_x_77:
[----:B------:R-:W-:Y:S05]  /*3720*/  BSYNC B1 ;  /* 0x0000000000017941 */ /* 0x000fea0003800000 */
.L_x_76:
        /* <DEDUP_REMOVED lines=10> */
.L_x_79:
[----:B------:R-:W-:Y:S05]  /*37d0*/  BSYNC B1 ;  /* 0x0000000000017941 */ /* 0x000fea0003800000 */
.L_x_78:
        /* <DEDUP_REMOVED lines=10> */
.L_x_81:
[----:B------:R-:W-:Y:S05]  /*3880*/  BSYNC B1 ;  /* 0x0000000000017941 */ /* 0x000fea0003800000 */
.L_x_80:
        /* <DEDUP_REMOVED lines=9> */
.L_x_83:
[----:B------:R-:W-:Y:S05]  /*3920*/  BSYNC B1 ;  /* 0x0000000000017941 */ /* 0x000fea0003800000 */
.L_x_82:
        /* <DEDUP_REMOVED lines=9> */
.L_x_85:
[----:B------:R-:W-:Y:S05]  /*39c0*/  BSYNC B1 ;  /* 0x0000000000017941 */ /* 0x000fea0003800000 */
.L_x_84:
        /* <DEDUP_REMOVED lines=10> */
.L_x_87:
[----:B------:R-:W-:Y:S05]  /*3a70*/  BSYNC B1 ;  /* 0x0000000000017941 */ /* 0x000fea0003800000 */
.L_x_86:
[----:B-----5:R-:W-:Y:S01]  /*3a80*/  IMAD.U32 R5, R24, 0x10000, RZ ;  /* 0x0001000018057824 */ /* 0x020fe200078e00ff */
[----:B------:R-:W-:Y:S01]  /*3a90*/  ISETP.GT.AND P0, PT, R4, 0x39, PT ;  /* 0x000000390400780c */ /* 0x000fe20003f04270 */
[----:B------:R-:W-:Y:S01]  /*3aa0*/  @P2 IMAD.MOV.U32 R4, RZ, RZ, R8 ;  /* 0x000000ffff042224 */ /* 0x000fe200078e0008 */
[----:B------:R-:W-:Y:S01]  /*3ab0*/  BSSY B1, `(.L_x_88) ;  /* 0x000000a000017945 */ /* 0x000fe20003800000 */
[----:B------:R-:W-:Y:S01]  /*3ac0*/  FMUL R5, R5, R58 ;  /* 0x0000003a05057220 */ /* 0x000fe20000400000 */
[----:B------:R-:W-:-:S03]  /*3ad0*/  ISETP.GT.AND P3, PT, R3, RZ, P0 ;  /* 0x000000ff0300720c */ /* 0x000fc60000764270 */
[----:B------:R-:W-:-:S05]  /*3ae0*/  FFMA R5, R52, R23, R5 ;  /* 0x0000001734057223 */ /* 0x000fca0000000005 */
[----:B------:R-:W-:-:S04]  /*3af0*/  F2FP.BF16.F32.PACK_AB R5, RZ, R5 ;  /* 0x00000005ff05723e */ /* 0x000fc800000010ff */
[----:B0-----:R-:W-:Y:S01]  /*3b00*/  PRMT R14, R5, 0x7610, R14 ;  /* 0x00007610050e7816 */ /* 0x001fe2000000000e */
[----:B------:R-:W-:-:S05]  /*3b10*/  @P2 IMAD.MOV.U32 R5, RZ, RZ, R9 ;  /* 0x000000ffff052224 */ /* 0x000fca00078e0009 */
[----:B------:R0:W-:Y:S01]  /*3b20*/  @P2 STG.E.U16 desc[UR36][R4.64+0x70], R14 ;  /* 0x0000700e04002986 */ /* 0x0001e2000c101524 */
[----:B------:R-:W-:Y:S05]  /*3b30*/  @!P3 BRA `(.L_x_89) ;  /* 0x000000000004b947 */ /* 0x000fea0003800000 */
[----:B------:R0:W5:Y:S02]  /*3b40*/  LDG.E.LTC128B.U16 R24, desc[UR36][R6.64+0x72] ;  /* 0x0000722406187981 */ /* 0x000164000c1e1520 */
.L_x_89:
[----:B------:R-:W-:Y:S05]  /*3b50*/  BSYNC B1 ;  /* 0x0000000000017941 */ /* 0x000fea0003800000 */
.L_x_88:
        /* <DEDUP_REMOVED lines=9> */
.L_x_91:
[----:B------:R-:W-:Y:S05]  /*3bf0*/  BSYNC B1 ;  /* 0x0000000000017941 */ /* 0x000fea0003800000 */
.L_x_90:
[----:B-----5:R-:W-:Y:S01]  /*3c00*/  IMAD.U32 R5, R24, 0x10000, RZ ;  /* 0x0001000018057824 */ /* 0x020fe200078e00ff */
[----:B------:R-:W-:Y:S01]  /*3c10*/  ISETP.GT.AND P0, PT, R3, 0x8, P0 ;  /* 0x000000080300780c */ /* 0x000fe20000704270 */
[----:B0-----:R-:W-:Y:S01]  /*3c20*/  @P1 IMAD.MOV.U32 R4, RZ, RZ, R12 ;  /* 0x000000ffff041224 */ /* 0x001fe200078e000c */
[----:B------:R-:W-:Y:S01]  /*3c30*/  BSSY B1, `(.L_x_92) ;  /* 0x0000009000017945 */ /* 0x000fe20003800000 */
[----:B------:R-:W-:-:S04]  /*3c40*/  FMUL R5, R5, R58 ;  /* 0x0000003a05057220 */ /* 0x000fc80000400000 */
[----:B------:R-:W-:-:S05]  /*3c50*/  FFMA R5, R54, R23, R5 ;  /* 0x0000001736057223 */ /* 0x000fca0000000005 */
[----:B------:R-:W-:-:S04]  /*3c60*/  F2FP.BF16.F32.PACK_AB R5, RZ, R5 ;  /* 0x00000005ff05723e */ /* 0x000fc800000010ff */
[----:B-1-3--:R-:W-:Y:S01]  /*3c70*/  PRMT R6, R5, 0x7610, R6 ;  /* 0x0000761005067816 */ /* 0x00afe20000000006 */
[----:B------:R-:W-:-:S05]  /*3c80*/  @P1 IMAD.MOV.U32 R5, RZ, RZ, R13 ;  /* 0x000000ffff051224 */ /* 0x000fca00078e000d */
[----:B------:R0:W-:Y:S01]  /*3c90*/  @P1 STG.E.U16 desc[UR36][R4.64+0x70], R6 ;  /* 0x0000700604001986 */ /* 0x0001e2000c101524 */
[----:B------:R-:W-:Y:S05]  /*3ca0*/  @!P0 BRA `(.L_x_93) ;  /* 0x0000000000048947 */ /* 0x000fea0003800000 */
[----:B------:R1:W5:Y:S02]  /*3cb0*/  LDG.E.LTC128B.U16 R24, desc[UR36][R10.64+0x72] ;  /* 0x000072240a187981 */ /* 0x000364000c1e1520 */
.L_x_93:
[----:B------:R-:W-:Y:S05]  /*3cc0*/  BSYNC B1 ;  /* 0x0000000000017941 */ /* 0x000fea0003800000 */
.L_x_92:
[----:B------:R-:W-:Y:S05]  /*3cd0*/  @!P0 BRA `(.L_x_94) ;  /* 0x0000000800a88947 */ /* 0x000fea0003800000 */
[----:B-----5:R-:W-:-:S04]  /*3ce0*/  IMAD.U32 R3, R24, 0x10000, RZ ;  /* 0x0001000018037824 */ /* 0x020fc800078e00ff */
[----:B0-----:R-:W-:-:S04]  /*3cf0*/  FMUL R4, R3, R58 ;  /* 0x0000003a03047220 */ /* 0x001fc80000400000 */
[----:B------:R-:W-:-:S05]  /*3d00*/  FFMA R4, R55, R23, R4 ;  /* 0x0000001737047223 */ /* 0x000fca0000000004 */
[----:B------:R-:W-:-:S05]  /*3d10*/  F2FP.BF16.F32.PACK_AB R4, RZ, R4 ;  /* 0x00000004ff04723e */ /* 0x000fca00000010ff */
[----:B------:R3:W-:Y:S01]  /*3d20*/  STG.E.U16 desc[UR36][R12.64+0x72], R4 ;  /* 0x000072040c007986 */ /* 0x0007e2000c101524 */
[----:B------:R-:W-:Y:S05]  /*3d30*/  BRA `(.L_x_94) ;  /* 0x0000000800907947 */ /* 0x000fea0003800000 */
.L_x_33:
[----:B------:R-:W-:Y:S01]  /*3d40*/  ISETP.GT.AND P3, PT, R4, 0x1, PT ;  /* 0x000000010400780c */ /* 0x000fe20003f64270 */
[----:B------:R-:W-:Y:S01]  /*3d50*/  ULDC.64 UR4, c[0x0][0x5c0] ;  /* 0x0001700000047ab9 */ /* 0x000fe20000000a00 */
[-C--:B------:R-:W-:Y:S01]  /*3d60*/  FMUL R24, R24, R23.reuse ;  /* 0x0000001718187220 */ /* 0x080fe20000400000 */
[----:B------:R-:W-:Y:S01]  /*3d70*/  LEA R6, P4, R72, UR4, 0x1 ;  /* 0x0000000448067c11 */ /* 0x000fe2000f8808ff */
[-C--:B------:R-:W-:Y:S01]  /*3d80*/  FMUL R25, R25, R23.reuse ;  /* 0x0000001719197220 */ /* 0x080fe20000400000 */
[----:B------:R-:W-:Y:S01]  /*3d90*/  ISETP.GT.AND P0, PT, R3, RZ, P3 ;  /* 0x000000ff0300720c */ /* 0x000fe20001f04270 */
[-C--:B------:R-:W-:Y:S01]  /*3da0*/  FMUL R26, R26, R23.reuse ;  /* 0x000000171a1a7220 */ /* 0x080fe20000400000 */
[----:B------:R-:W-:Y:S01]  /*3db0*/  F2FP.BF16.F32.PACK_AB R24, RZ, R24 ;  /* 0x00000018ff18723e */ /* 0x000fe200000010ff */
[-C--:B------:R-:W-:Y:S01]  /*3dc0*/  FMUL R27, R27, R23.reuse ;  /* 0x000000171b1b7220 */ /* 0x080fe20000400000 */
[----:B------:R-:W-:Y:S01]  /*3dd0*/  LEA.HI.X R7, R72, UR5, R83, 0x1, P4 ;  /* 0x0000000548077c11 */ /* 0x000fe2000a0f0c53 */
[----:B------:R-:W-:Y:S01]  /*3de0*/  FMUL R28, R28, R23 ;  /* 0x000000171c1c7220 */ /* 0x000fe20000400000 */
[----:B------:R-:W-:Y:S01]  /*3df0*/  F2FP.BF16.F32.PACK_AB R25, RZ, R25 ;  /* 0x00000019ff19723e */ /* 0x000fe200000010ff */
[-C--:B------:R-:W-:Y:S01]  /*3e00*/  FMUL R29, R29, R23.reuse ;  /* 0x000000171d1d7220 */ /* 0x080fe20000400000 */
[----:B------:R-:W-:Y:S01]  /*3e10*/  ISETP.GT.AND P2, PT, R3, 0x8, P2 ;  /* 0x000000080300780c */ /* 0x000fe20001744270 */
[----:B------:R-:W-:Y:S01]  /*3e20*/  @P1 STG.E.U16 desc[UR36][R6.64], R24 ;  /* 0x0000001806001986 */ /* 0x000fe2000c101524 */
[----:B------:R-:W-:Y:S01]  /*3e30*/  ISETP.GT.AND P1, PT, R4, 0x8, PT ;  /* 0x000000080400780c */ /* 0x000fe20003f24270 */
[-C--:B------:R-:W-:Y:S01]  /*3e40*/  FMUL R30, R30, R23.reuse ;  /* 0x000000171e1e7220 */ /* 0x080fe20000400000 */
[C---:B------:R-:W-:Y:S01]  /*3e50*/  SHF.L.U64.HI R5, R59.reuse, 0x1, R60 ;  /* 0x000000013b057819 */ /* 0x040fe2000001023c */
[----:B------:R-:W-:Y:S01]  /*3e60*/  @P0 STG.E.U16 desc[UR36][R6.64+0x2], R25 ;  /* 0x0000021906000986 */ /* 0x000fe2000c101524 */
[----:B------:R-:W-:Y:S01]  /*3e70*/  LEA R8, P5, R59, R6, 0x1 ;  /* 0x000000063b087211 */ /* 0x000fe200078a08ff */
[-C--:B------:R-:W-:Y:S01]  /*3e80*/  FMUL R31, R31, R23.reuse ;  /* 0x000000171f1f7220 */ /* 0x080fe20000400000 */
[----:B------:R-:W-:Y:S01]  /*3e90*/  ISETP.GT.AND P3, PT, R3, 0x8, P3 ;  /* 0x000000080300780c */ /* 0x000fe20001f64270 */
[-C--:B------:R-:W-:Y:S01]  /*3ea0*/  FMUL R32, R32, R23.reuse ;  /* 0x0000001720207220 */ /* 0x080fe20000400000 */
[----:B------:R-:W-:Y:S01]  /*3eb0*/  ISETP.GT.AND P0, PT, R4, 0x9, PT ;  /* 0x000000090400780c */ /* 0x000fe20003f04270 */
[----:B------:R-:W-:Y:S01]  /*3ec0*/  IMAD.X R9, R5, 0x1, R7, P5 ;  /* 0x0000000105097824 */ /* 0x000fe200028e0607 */
[----:B------:R-:W-:Y:S01]  /*3ed0*/  ISETP.GT.AND P4, PT, R3, RZ, P1 ;  /* 0x000000ff0300720c */ /* 0x000fe20000f84270 */
[-C--:B------:R-:W-:Y:S01]  /*3ee0*/  FMUL R33, R33, R23.reuse ;  /* 0x0000001721217220 */ /* 0x080fe20000400000 */
[----:B------:R-:W-:Y:S01]  /*3ef0*/  F2FP.BF16.F32.PACK_AB R26, RZ, R26 ;  /* 0x0000001aff1a723e */ /* 0x000fe200000010ff */
[-C--:B------:R-:W-:Y:S01]  /*3f00*/  FMUL R34, R34, R23.reuse ;  /* 0x0000001722227220 */ /* 0x080fe20000400000 */
[----:B------:R-:W-:Y:S01]  /*3f10*/  ISETP.GT.AND P5, PT, R3, RZ, P0 ;  /* 0x000000ff0300720c */ /* 0x000fe200007a4270 */
[----:B------:R-:W-:Y:S01]  /*3f20*/  FMUL R35, R35, R23 ;  /* 0x0000001723237220 */ /* 0x000fe20000400000 */
[----:B------:R-:W-:Y:S01]  /*3f30*/  F2FP.BF16.F32.PACK_AB R27, RZ, R27 ;  /* 0x0000001bff1b723e */ /* 0x000fe200000010ff */
[----:B------:R-:W-:Y:S01]  /*3f40*/  @P2 STG.E.U16 desc[UR36][R8.64], R26 ;  /* 0x0000001a08002986 */ /* 0x000fe2000c101524 */
[----:B------:R-:W-:Y:S01]  /*3f50*/  F2FP.BF16.F32.PACK_AB R28, RZ, R28 ;  /* 0x0000001cff1c723e */ /* 0x000fe200000010ff */
[-C--:B------:R-:W-:Y:S01]  /*3f60*/  FMUL R36, R36, R23.reuse ;  /* 0x0000001724247220 */ /* 0x080fe20000400000 */
[----:B------:R-:W-:Y:S01]  /*3f70*/  ISETP.GT.AND P2, PT, R3, 0x8, P1 ;  /* 0x000000080300780c */ /* 0x000fe20000f44270 */
[----:B------:R-:W-:Y:S01]  /*3f80*/  @P3 STG.E.U16 desc[UR36][R8.64+0x2], R27 ;  /* 0x0000021b08003986 */ /* 0x000fe2000c101524 */
[----:B------:R-:W-:Y:S01]  /*3f90*/  ISETP.GT.AND P1, PT, R4, 0x10, PT ;  /* 0x000000100400780c */ /* 0x000fe20003f24270 */
[----:B------:R-:W-:Y:S01]  /*3fa0*/  FMUL R37, R37, R23 ;  /* 0x0000001725257220 */ /* 0x000fe20000400000 */
[----:B------:R-:W-:Y:S01]  /*3fb0*/  F2FP.BF16.F32.PACK_AB R29, RZ, R29 ;  /* 0x0000001dff1d723e */ /* 0x000fe200000010ff */
[----:B------:R-:W-:Y:S01]  /*3fc0*/  @P4 STG.E.U16 desc[UR36][R6.64+0x10], R28 ;  /* 0x0000101c06004986 */ /* 0x000fe2000c101524 */
[C---:B------:R-:W-:Y:S01]  /*3fd0*/  ISETP.GT.AND P3, PT, R3.reuse, 0x8, P0 ;  /* 0x000000080300780c */ /* 0x040fe20000764270 */
[-C--:B------:R-:W-:Y:S01]  /*3fe0*/  FMUL R38, R38, R23.reuse ;  /* 0x0000001726267220 */ /* 0x080fe20000400000 */
[----:B------:R-:W-:Y:S01]  /*3ff0*/  ISETP.GT.AND P0, PT, R4, 0x11, PT ;  /* 0x000000110400780c */ /* 0x000fe20003f04270 */
[----:B------:R-:W-:Y:S01]  /*4000*/  @P5 STG.E.U16 desc[UR36][R6.64+0x12], R29 ;  /* 0x0000121d06005986 */ /* 0x000fe2000c101524 */
        /* <DEDUP_REMOVED lines=42> */
[----:B------:R-:W-:Y:S01]  /*42b0*/  ISETP.GT.AND P5, PT, R3, RZ, P0 ;  /* 0x000000ff0300720c */ /* 0x000fe200007a4270 */
[-C--:B------:R-:W-:Y:S01]  /*42c0*/  FMUL R52, R52, R23.reuse ;  /* 0x0000001734347220 */ /* 0x080fe20000400000 */
[----:B------:R-:W-:Y:S01]  /*42d0*/  F2FP.BF16.F32.PACK_AB R38, RZ, R38 ;  /* 0x00000026ff26723e */ /* 0x000fe200000010ff */
[----:B------:R-:W-:Y:S01]  /*42e0*/  FMUL R53, R53, R23 ;  /* 0x0000001735357220 */ /* 0x000fe20000400000 */
[----:B------:R-:W-:Y:S01]  /*42f0*/  F2FP.BF16.F32.PACK_AB R39, RZ, R39 ;  /* 0x00000027ff27723e */ /* 0x000fe200000010ff */
[----:B------:R-:W-:Y:S01]  /*4300*/  FMUL R54, R54, R23 ;  /* 0x0000001736367220 */ /* 0x000fe20000400000 */
[----:B------:R-:W-:Y:S01]  /*4310*/  F2FP.BF16.F32.PACK_AB R40, RZ, R40 ;  /* 0x00000028ff28723e */ /* 0x000fe200000010ff */
[----:B------:R-:W-:Y:S01]  /*4320*/  @P2 STG.E.U16 desc[UR36][R8.64+0x30], R38 ;  /* 0x0000302608002986 */ /* 0x000fe2000c101524 */
[----:B------:R-:W-:Y:S01]  /*4330*/  F2FP.BF16.F32.PACK_AB R41, RZ, R41 ;  /* 0x00000029ff29723e */ /* 0x000fe200000010ff */
[----:B------:R-:W-:Y:S01]  /*4340*/  FMUL R55, R55, R23 ;  /* 0x0000001737377220 */ /* 0x000fe20000400000 */
[C---:B------:R-:W-:Y:S01]  /*4350*/  ISETP.GT.AND P1, PT, R3.reuse, 0x8, P1 ;  /* 0x000000080300780c */ /* 0x040fe20000f24270 */
[----:B------:R-:W-:Y:S01]  /*4360*/  @P3 STG.E.U16 desc[UR36][R8.64+0x32], R39 ;  /* 0x0000322708003986 */ /* 0x000fe2000c101524 */
[----:B------:R-:W-:-:S02]  /*4370*/  ISETP.GT.AND P2, PT, R3, 0x8, P0 ;  /* 0x000000080300780c */ /* 0x000fc40000744270 */
[C---:B------:R-:W-:Y:S01]  /*4380*/  ISETP.GT.AND P0, PT, R4.reuse, 0x29, PT ;  /* 0x000000290400780c */ /* 0x040fe20003f04270 */
[----:B------:R-:W-:Y:S01]  /*4390*/  @P4 STG.E.U16 desc[UR36][R6.64+0x40], R40 ;  /* 0x0000402806004986 */ /* 0x000fe2000c101524 */
[----:B------:R-:W-:Y:S02]  /*43a0*/  ISETP.GT.AND P4, PT, R4, 0x28, PT ;  /* 0x000000280400780c */ /* 0x000fe40003f84270 */
[----:B------:R-:W-:Y:S01]  /*43b0*/  F2FP.BF16.F32.PACK_AB R42, RZ, R42 ;  /* 0x0000002aff2a723e */ /* 0x000fe200000010ff */
[----:B------:R-:W-:Y:S01]  /*43c0*/  @P5 STG.E.U16 desc[UR36][R6.64+0x42], R41 ;  /* 0x0000422906005986 */ /* 0x000fe2000c101524 */
[C---:B------:R-:W-:Y:S02]  /*43d0*/  ISETP.GT.AND P5, PT, R3.reuse, RZ, P4 ;  /* 0x000000ff0300720c */ /* 0x040fe400027a4270 */
[----:B------:R-:W-:Y:S01]  /*43e0*/  ISETP.GT.AND P3, PT, R3, RZ, P0 ;  /* 0x000000ff0300720c */ /* 0x000fe20000764270 */
[----:B------:R-:W-:Y:S01]  /*43f0*/  @P1 STG.E.U16 desc[UR36][R8.64+0x40], R42 ;  /* 0x0000402a08001986 */ /* 0x000fe2000c101524 */
[----:B------:R-:W-:-:S02]  /*4400*/  F2FP.BF16.F32.PACK_AB R43, RZ, R43 ;  /* 0x0000002bff2b723e */ /* 0x000fc400000010ff */
[----:B------:R-:W-:Y:S02]  /*4410*/  F2FP.BF16.F32.PACK_AB R44, RZ, R44 ;  /* 0x0000002cff2c723e */ /* 0x000fe400000010ff */
[C---:B------:R-:W-:Y:S01]  /*4420*/  ISETP.GT.AND P4, PT, R3.reuse, 0x8, P4 ;  /* 0x000000080300780c */ /* 0x040fe20002784270 */
[----:B------:R-:W-:Y:S01]  /*4430*/  @P2 STG.E.U16 desc[UR36][R8.64+0x42], R43 ;  /* 0x0000422b08002986 */ /* 0x000fe2000c101524 */
[----:B------:R-:W-:Y:S02]  /*4440*/  F2FP.BF16.F32.PACK_AB R45, RZ, R45 ;  /* 0x0000002dff2d723e */ /* 0x000fe400000010ff */
[C---:B------:R-:W-:Y:S01]  /*4450*/  ISETP.GT.AND P2, PT, R4.reuse, 0x31, PT ;  /* 0x000000310400780c */ /* 0x040fe20003f44270 */
[----:B------:R-:W-:Y:S01]  /*4460*/  @P5 STG.E.U16 desc[UR36][R6.64+0x50], R44 ;  /* 0x0000502c06005986 */ /* 0x000fe2000c101524 */
[----:B------:R-:W-:Y:S02]  /*4470*/  ISETP.GT.AND P5, PT, R3, 0x8, P0 ;  /* 0x000000080300780c */ /* 0x000fe400007a4270 */
[C---:B------:R-:W-:Y:S01]  /*4480*/  ISETP.GT.AND P1, PT, R4.reuse, 0x38, PT ;  /* 0x000000380400780c */ /* 0x040fe20003f24270 */
[----:B------:R-:W-:Y:S01]  /*4490*/  @P3 STG.E.U16 desc[UR36][R6.64+0x52], R45 ;  /* 0x0000522d06003986 */ /* 0x000fe2000c101524 */
[----:B------:R-:W-:-:S02]  /*44a0*/  ISETP.GT.AND P3, PT, R4, 0x30, PT ;  /* 0x000000300400780c */ /* 0x000fc40003f64270 */
[----:B------:R-:W-:Y:S01]  /*44b0*/  ISETP.GT.AND P0, PT, R4, 0x39, PT ;  /* 0x000000390400780c */ /* 0x000fe20003f04270 */
[----:B------:R-:W-:Y:S01]  /*44c0*/  @P4 IMAD.MOV.U32 R4, RZ, RZ, R8 ;  /* 0x000000ffff044224 */ /* 0x000fe200078e0008 */
[----:B------:R-:W-:Y:S01]  /*44d0*/  F2FP.BF16.F32.PACK_AB R46, RZ, R46 ;  /* 0x0000002eff2e723e */ /* 0x000fe200000010ff */
[----:B------:R-:W-:Y:S01]  /*44e0*/  @P4 IMAD.MOV.U32 R5, RZ, RZ, R9 ;  /* 0x000000ffff054224 */ /* 0x000fe200078e0009 */
[----:B------:R-:W-:Y:S02]  /*44f0*/  F2FP.BF16.F32.PACK_AB R47, RZ, R47 ;  /* 0x0000002fff2f723e */ /* 0x000fe400000010ff */
[----:B------:R-:W-:Y:S02]  /*4500*/  F2FP.BF16.F32.PACK_AB R48, RZ, R48 ;  /* 0x00000030ff30723e */ /* 0x000fe400000010ff */
[----:B------:R0:W-:Y:S01]  /*4510*/  @P4 STG.E.U16 desc[UR36][R4.64+0x50], R46 ;  /* 0x0000502e04004986 */ /* 0x0001e2000c101524 */
[----:B------:R-:W-:Y:S02]  /*4520*/  ISETP.GT.AND P4, PT, R3, RZ, P2 ;  /* 0x000000ff0300720c */ /* 0x000fe40001784270 */
[----:B------:R-:W-:-:S02]  /*4530*/  F2FP.BF16.F32.PACK_AB R49, RZ, R49 ;  /* 0x00000031ff31723e */ /* 0x000fc400000010ff */
[----:B------:R-:W-:Y:S02]  /*4540*/  ISETP.GT.AND P2, PT, R3, 0x8, P2 ;  /* 0x000000080300780c */ /* 0x000fe40001744270 */
[----:B------:R-:W-:Y:S02]  /*4550*/  F2FP.BF16.F32.PACK_AB R50, RZ, R50 ;  /* 0x00000032ff32723e */ /* 0x000fe400000010ff */
[----:B------:R-:W-:Y:S02]  /*4560*/  F2FP.BF16.F32.PACK_AB R51, RZ, R51 ;  /* 0x00000033ff33723e */ /* 0x000fe400000010ff */
[----:B------:R-:W-:Y:S01]  /*4570*/  F2FP.BF16.F32.PACK_AB R52, RZ, R52 ;  /* 0x00000034ff34723e */ /* 0x000fe200000010ff */
[----:B0-----:R-:W-:Y:S01]  /*4580*/  @P5 IMAD.MOV.U32 R4, RZ, RZ, R8 ;  /* 0x000000ffff045224 */ /* 0x001fe200078e0008 */
[----:B------:R-:W-:Y:S01]  /*4590*/  F2FP.BF16.F32.PACK_AB R53, RZ, R53 ;  /* 0x00000035ff35723e */ /* 0x000fe200000010ff */
[----:B------:R-:W-:Y:S01]  /*45a0*/  @P5 IMAD.MOV.U32 R5, RZ, RZ, R9 ;  /* 0x000000ffff055224 */ /* 0x000fe200078e0009 */
[----:B------:R-:W-:-:S02]  /*45b0*/  F2FP.BF16.F32.PACK_AB R54, RZ, R54 ;  /* 0x00000036ff36723e */ /* 0x000fc400000010ff */
[----:B------:R-:W-:Y:S02]  /*45c0*/  F2FP.BF16.F32.PACK_AB R55, RZ, R55 ;  /* 0x00000037ff37723e */ /* 0x000fe400000010ff */
[----:B------:R0:W-:Y:S01]  /*45d0*/  @P5 STG.E.U16 desc[UR36][R4.64+0x52], R47 ;  /* 0x0000522f04005986 */ /* 0x0001e2000c101524 */
[C---:B------:R-:W-:Y:S02]  /*45e0*/  ISETP.GT.AND P5, PT, R3.reuse, RZ, P3 ;  /* 0x000000ff0300720c */ /* 0x040fe40001fa4270 */
[----:B------:R-:W-:-:S11]  /*45f0*/  ISETP.GT.AND P3, PT, R3, 0x8, P3 ;  /* 0x000000080300780c */ /* 0x000fd60001f64270 */
[----:B0-----:R-:W-:Y:S02]  /*4600*/  @P5 IMAD.MOV.U32 R4, RZ, RZ, R6 ;  /* 0x000000ffff045224 */ /* 0x001fe400078e0006 */
[----:B------:R-:W-:-:S05]  /*4610*/  @P5 IMAD.MOV.U32 R5, RZ, RZ, R7 ;  /* 0x000000ffff055224 */ /* 0x000fca00078e0007 */
[----:B------:R0:W-:Y:S01]  /*4620*/  @P5 STG.E.U16 desc[UR36][R4.64+0x60], R48 ;  /* 0x0000603004005986 */ /* 0x0001e2000c101524 */
[C---:B------:R-:W-:Y:S02]  /*4630*/  ISETP.GT.AND P5, PT, R3.reuse, RZ, P0 ;  /* 0x000000ff0300720c */ /* 0x040fe400007a4270 */
[----:B------:R-:W-:Y:S01]  /*4640*/  ISETP.GT.AND P0, PT, R3, 0x8, P0 ;  /* 0x000000080300780c */ /* 0x000fe20000704270 */
[----:B0-----:R-:W-:Y:S02]  /*4650*/  @P4 IMAD.MOV.U32 R4, RZ, RZ, R6 ;  /* 0x000000ffff044224 */ /* 0x001fe400078e0006 */
[----:B------:R-:W-:-:S05]  /*4660*/  @P4 IMAD.MOV.U32 R5, RZ, RZ, R7 ;  /* 0x000000ffff054224 */ /* 0x000fca00078e0007 */
[----:B------:R0:W-:Y:S01]  /*4670*/  @P4 STG.E.U16 desc[UR36][R4.64+0x62], R49 ;  /* 0x0000623104004986 */ /* 0x0001e2000c101524 */
[C---:B------:R-:W-:Y:S02]  /*4680*/  ISETP.GT.AND P4, PT, R3.reuse, RZ, P1 ;  /* 0x000000ff0300720c */ /* 0x040fe40000f84270 */
[----:B------:R-:W-:Y:S01]  /*4690*/  ISETP.GT.AND P1, PT, R3, 0x8, P1 ;  /* 0x000000080300780c */ /* 0x000fe20000f24270 */
[----:B0-----:R-:W-:Y:S02]  /*46a0*/  @P3 IMAD.MOV.U32 R4, RZ, RZ, R8 ;  /* 0x000000ffff043224 */ /* 0x001fe400078e0008 */
[----:B------:R-:W-:-:S05]  /*46b0*/  @P3 IMAD.MOV.U32 R5, RZ, RZ, R9 ;  /* 0x000000ffff053224 */ /* 0x000fca00078e0009 */
[----:B------:R0:W-:Y:S02]  /*46c0*/  @P3 STG.E.U16 desc[UR36][R4.64+0x60], R50 ;  /* 0x0000603204003986 */ /* 0x0001e4000c101524 */
[----:B0-----:R-:W-:Y:S02]  /*46d0*/  @P2 IMAD.MOV.U32 R4, RZ, RZ, R8 ;  /* 0x000000ffff042224 */ /* 0x001fe400078e0008 */
[----:B------:R-:W-:-:S05]  /*46e0*/  @P2 IMAD.MOV.U32 R5, RZ, RZ, R9 ;  /* 0x000000ffff052224 */ /* 0x000fca00078e0009 */
[----:B------:R0:W-:Y:S02]  /*46f0*/  @P2 STG.E.U16 desc[UR36][R4.64+0x62], R51 ;  /* 0x0000623304002986 */ /* 0x0001e4000c101524 */
[----:B0-----:R-:W-:Y:S02]  /*4700*/  @P4 IMAD.MOV.U32 R4, RZ, RZ, R6 ;  /* 0x000000ffff044224 */ /* 0x001fe400078e0006 */
[----:B------:R-:W-:-:S05]  /*4710*/  @P4 IMAD.MOV.U32 R5, RZ, RZ, R7 ;  /* 0x000000ffff054224 */ /* 0x000fca00078e0007 */
[----:B------:R0:W-:Y:S04]  /*4720*/  @P4 STG.E.U16 desc[UR36][R4.64+0x70], R52 ;  /* 0x0000703404004986 */ /* 0x0001e8000c101524 */
[----:B------:R1:W-:Y:S01]  /*4730*/  @P5 STG.E.U16 desc[UR36][R6.64+0x72], R53 ;  /* 0x0000723506005986 */ /* 0x0003e2000c101524 */
[----:B0-----:R-:W-:Y:S02]  /*4740*/  @P1 IMAD.MOV.U32 R4, RZ, RZ, R8 ;  /* 0x000000ffff041224 */ /* 0x001fe400078e0008 */
[----:B------:R-:W-:-:S05]  /*4750*/  @P1 IMAD.MOV.U32 R5, RZ, RZ, R9 ;  /* 0x000000ffff051224 */ /* 0x000fca00078e0009 */
[----:B------:R1:W-:Y:S04]  /*4760*/  @P1 STG.E.U16 desc[UR36][R4.64+0x70], R54 ;  /* 0x0000703604001986 */ /* 0x0003e8000c101524 */
[----:B------:R1:W-:Y:S02]  /*4770*/  @P0 STG.E.U16 desc[UR36][R8.64+0x72], R55 ;  /* 0x0000723708000986 */ /* 0x0003e4000c101524 */
.L_x_94:
[----:B------:R-:W-:Y:S05]  /*4780*/  BSYNC B0 ;  /* 0x0000000000007941 */ /* 0x000fea0003800000 */
.L_x_32:
[----:B------:R-:W-:Y:S01]  /*4790*/  IADD3 R16, P0, R16, UR38, RZ ;  /* 0x0000002610107c10 */ /* 0x000fe2000ff1e0ff */
[----:B------:R-:W-:Y:S01]  /*47a0*/  ULDC.64 UR4, c[0x0][0x650] ;  /* 0x0001940000047ab9 */ /* 0x000fe20000000a00 */
[----:B------:R-:W-:Y:S01]  /*47b0*/  PRMT R3, RZ, 0x7610, R3 ;  /* 0x00007610ff037816 */ /* 0x000fe20000000003 */
[----:B------:R-:W-:Y:S01]  /*47c0*/  IMAD.MOV.U32 R70, RZ, RZ, -0x1 ;  /* 0xffffffffff467424 */ /* 0x000fe200078e00ff */
[----:B------:R-:W-:Y:S01]  /*47d0*/  IADD3.X R17, R17, UR41, RZ, P0, !PT ;  /* 0x0000002911117c10 */ /* 0x000fe200087fe4ff */
[----:B------:R-:W-:Y:S01]  /*47e0*/  IMAD.MOV.U32 R69, RZ, RZ, -0x1 ;  /* 0xffffffffff457424 */ /* 0x000fe200078e00ff */
[----:B------:R-:W-:-:S04]  /*47f0*/  ISETP.GE.U32.AND P0, PT, R16, UR4, PT ;  /* 0x0000000410007c0c */ /* 0x000fc8000bf06070 */
[----:B------:R-:W-:-:S13]  /*4800*/  ISETP.GE.U32.AND.EX P0, PT, R17, UR5, PT, P0 ;  /* 0x0000000511007c0c */ /* 0x000fda000bf06100 */
[----:B------:R-:W-:Y:S05]  /*4810*/  @P0 BRA `(.L_x_95) ;  /* 0x00000004004c0947 */ /* 0x000fea0003800000 */
[----:B-12-4-:R-:W1:Y:S01]  /*4820*/  LDC.64 R10, c[0x0][0x628] ;  /* 0x00018a00ff0a7b82 */ /* 0x016e620000000a00 */
[----:B---3--:R-:W2:Y:S01]  /*4830*/  S2R R12, SR_CTAID.X ;  /* 0x00000000000c7919 */ /* 0x008ea20000002500 */
[----:B------:R-:W-:Y:S02]  /*4840*/  IMAD.MOV.U32 R8, RZ, RZ, R16 ;  /* 0x000000ffff087224 */ /* 0x000fe400078e0010 */
[----:B------:R-:W-:Y:S01]  /*4850*/  IMAD.MOV.U32 R9, RZ, RZ, R17 ;  /* 0x000000ffff097224 */ /* 0x000fe200078e0011 */
[----:B------:R-:W3:Y:S03]  /*4860*/  S2R R20, SR_CTAID.Y ;  /* 0x0000000000147919 */ /* 0x000ee60000002600 */
[----:B------:R-:W4:Y:S08]  /*4870*/  LDC R0, c[0x0][0x630] ;  /* 0x00018c00ff007b82 */ /* 0x000f300000000800 */
[----:B------:R-:W0:Y:S01]  /*4880*/  LDC.64 R14, c[0x0][0x620] ;  /* 0x00018800ff0e7b82 */ /* 0x000e220000000a00 */
[----:B-1----:R-:W-:-:S04]  /*4890*/  ISETP.NE.U32.AND P0, PT, R10, RZ, PT ;  /* 0x000000ff0a00720c */ /* 0x002fc80003f05070 */
[----:B------:R-:W-:-:S13]  /*48a0*/  ISETP.NE.AND.EX P0, PT, R11, RZ, PT, P0 ;  /* 0x000000ff0b00720c */ /* 0x000fda0003f05300 */
[----:B0-234-:R-:W-:Y:S05]  /*48b0*/  @!P0 BRA `(.L_x_96) ;  /* 0x0000000000288947 */ /* 0x01dfea0003800000 */
        /* <DEDUP_REMOVED lines=10> */
.L_x_96:
[-CC-:B------:R-:W-:Y:S01]  /*4960*/  SHF.R.U64 R69, R8, R0.reuse, R9.reuse ;  /* 0x0000000008457219 */ /* 0x180fe20000001209 */
[----:B------:R-:W0:Y:S01]  /*4970*/  LDC.64 R26, c[0x0][0x640] ;  /* 0x00019000ff1a7b82 */ /* 0x000e220000000a00 */
[----:B------:R-:W-:Y:S01]  /*4980*/  SHF.R.U32.HI R0, RZ, R0, R9 ;  /* 0x00000000ff007219 */ /* 0x000fe20000011609 */
[----:B------:R-:W-:Y:S01]  /*4990*/  ULDC UR4, c[0x0][0x150] ;  /* 0x0000540000047ab9 */ /* 0x000fe20000000800 */
[----:B------:R-:W-:Y:S02]  /*49a0*/  IADD3 R3, P0, RZ, -R69, RZ ;  /* 0x80000045ff037210 */ /* 0x000fe40007f1e0ff */
[----:B------:R-:W-:-:S03]  /*49b0*/  I2FP.F32.U32 R7, R12 ;  /* 0x0000000c00077245 */ /* 0x000fc60000201000 */
[----:B------:R-:W1:Y:S01]  /*49c0*/  LDC R6, c[0x0][0x618] ;  /* 0x00018600ff067b82 */ /* 0x000e620000000800 */
[----:B------:R-:W-:Y:S02]  /*49d0*/  IMAD.X R5, RZ, RZ, ~R0, P0 ;  /* 0x000000ffff057224 */ /* 0x000fe400000e0e00 */
[----:B------:R-:W-:Y:S01]  /*49e0*/  FMUL R7, R7, UR4 ;  /* 0x0000000407077c20 */ /* 0x000fe20008400000 */
[----:B------:R-:W-:Y:S01]  /*49f0*/  ULDC UR4, c[0x0][0x154] ;  /* 0x0000550000047ab9 */ /* 0x000fe20000000800 */
[-C--:B------:R-:W-:Y:S02]  /*4a00*/  IMAD R0, R5, R14.reuse, RZ ;  /* 0x0000000e05007224 */ /* 0x080fe400078e02ff */
[C---:B------:R-:W-:Y:S01]  /*4a10*/  IMAD.WIDE.U32 R4, R3.reuse, R14, R16 ;  /* 0x0000000e03047225 */ /* 0x040fe200078e0010 */
[----:B------:R-:W2:Y:S01]  /*4a20*/  LDC R8, c[0x0][0x608] ;  /* 0x00018200ff087b82 */ /* 0x000ea20000000800 */
[----:B------:R-:W3:Y:S02]  /*4a30*/  F2I.U32.TRUNC.NTZ R7, R7 ;  /* 0x0000000700077305 */ /* 0x000ee4000020f000 */
[----:B------:R-:W-:Y:S01]  /*4a40*/  IMAD R3, R3, R15, R0 ;  /* 0x0000000f03037224 */ /* 0x000fe200078e0200 */
[----:B------:R-:W-:-:S03]  /*4a50*/  I2FP.F32.U32 R0, R20 ;  /* 0x0000001400007245 */ /* 0x000fc60000201000 */
[----:B------:R-:W-:Y:S01]  /*4a60*/  IMAD.IADD R3, R5, 0x1, R3 ;  /* 0x0000000105037824 */ /* 0x000fe200078e0203 */
[----:B------:R-:W4:Y:S01]  /*4a70*/  LDC R11, c[0x0][0x658] ;  /* 0x00019600ff0b7b82 */ /* 0x000f220000000800 */
[----:B0-----:R-:W-:-:S04]  /*4a80*/  ISETP.NE.U32.AND P0, PT, R26, RZ, PT ;  /* 0x000000ff1a00720c */ /* 0x001fc80003f05070 */
[----:B------:R-:W-:-:S03]  /*4a90*/  ISETP.NE.AND.EX P0, PT, R27, RZ, PT, P0 ;  /* 0x000000ff1b00720c */ /* 0x000fc60003f05300 */
[----:B------:R-:W0:Y:S01]  /*4aa0*/  LDC R9, c[0x0][0x144] ;  /* 0x00005100ff097b82 */ /* 0x000e220000000800 */
[-C--:B-1----:R-:W-:Y:S01]  /*4ab0*/  SHF.R.U64 R10, R4, R6.reuse, R3 ;  /* 0x00000006040a7219 */ /* 0x082fe20000001203 */
[----:B---3--:R-:W-:Y:S01]  /*4ac0*/  IMAD.MOV R7, RZ, RZ, -R7 ;  /* 0x000000ffff077224 */ /* 0x008fe200078e0a07 */
[----:B------:R-:W-:Y:S01]  /*4ad0*/  SHF.R.U32.HI R3, RZ, R6, R3 ;  /* 0x00000006ff037219 */ /* 0x000fe20000011603 */
[----:B------:R-:W-:-:S04]  /*4ae0*/  FMUL R6, R0, UR4 ;  /* 0x0000000400067c20 */ /* 0x000fc80008400000 */
[----:B------:R-:W1:Y:S01]  /*4af0*/  LDC R21, c[0x0][0x148] ;  /* 0x00005200ff157b82 */ /* 0x000e620000000800 */
[----:B------:R3:W0:Y:S01]  /*4b00*/  F2I.U32.TRUNC.NTZ R14, R6 ;  /* 0x00000006000e7305 */ /* 0x000622000020f000 */
[-CC-:B--2---:R-:W-:Y:S02]  /*4b10*/  SHF.R.U64 R13, R10, R8.reuse, R3.reuse ;  /* 0x000000080a0d7219 */ /* 0x184fe40000001203 */
[----:B------:R-:W-:-:S04]  /*4b20*/  SHF.R.U32.HI R0, RZ, R8, R3 ;  /* 0x00000008ff007219 */ /* 0x000fc80000011603 */
[----:B-----5:R-:W2:Y:S01]  /*4b30*/  LDC R24, c[0x0][0x648] ;  /* 0x00019200ff187b82 */ /* 0x020ea20000000800 */
[-CC-:B----4-:R-:W-:Y:S02]  /*4b40*/  SHF.R.U64 R15, R13, R11.reuse, R0.reuse ;  /* 0x0000000b0d0f7219 */ /* 0x190fe40000001200 */
[----:B------:R-:W-:-:S03]  /*4b50*/  SHF.R.U32.HI R5, RZ, R11, R0 ;  /* 0x0000000bff057219 */ /* 0x000fc60000011600 */
[----:B------:R-:W-:Y:S02]  /*4b60*/  IMAD.MOV.U32 R4, RZ, RZ, R15 ;  /* 0x000000ffff047224 */ /* 0x000fe400078e000f */
[----:B------:R-:W4:Y:S01]  /*4b70*/  LDC R28, c[0x0][0x638] ;  /* 0x00018e00ff1c7b82 */ /* 0x000f220000000800 */
[----:B0-----:R-:W-:-:S07]  /*4b80*/  IMAD R25, R9, R7, R12 ;  /* 0x0000000709197224 */ /* 0x001fce00078e020c */
[----:B------:R-:W0:Y:S08]  /*4b90*/  LDC R29, c[0x0][0x610] ;  /* 0x00018400ff1d7b82 */ /* 0x000e300000000800 */
[----:B------:R-:W0:Y:S01]  /*4ba0*/  LDC R30, c[0x0][0x600] ;  /* 0x00018000ff1e7b82 */ /* 0x000e220000000800 */
[----:B-123--:R-:W-:Y:S05]  /*4bb0*/  @!P0 BRA `(.L_x_97) ;  /* 0x0000000000288947 */ /* 0x00efea0003800000 */
[----:B------:R-:W1:Y:S02]  /*4bc0*/  LDC R0, c[0x0][0x64c] ;  /* 0x00019300ff007b82 */ /* 0x000e640000000800 */
[----:B-1----:R-:W-:-:S05]  /*4bd0*/  IADD3 R3, P0, R15, R0, RZ ;  /* 0x000000000f037210 */ /* 0x002fca0007f1e0ff */
        /* <DEDUP_REMOVED lines=8> */
.L_x_97:
[----:B------:R-:W-:Y:S01]  /*4c60*/  ISETP.NE.AND P0, PT, R2, 0x1, PT ;  /* 0x000000010200780c */ /* 0x000fe20003f05270 */
[----:B------:R-:W-:Y:S01]  /*4c70*/  IMAD.MOV R14, RZ, RZ, -R14 ;  /* 0x000000ffff0e7224 */ /* 0x000fe200078e0a0e */
[----:B------:R-:W-:Y:S02]  /*4c80*/  SHF.R.U64 R3, R4, R24, R5 ;  /* 0x0000001804037219 */ /* 0x000fe40000001205 */
[----:B------:R-:W-:Y:S02]  /*4c90*/  LOP3.LUT R0, R13, R66, RZ, 0xc0, !PT ;  /* 0x000000420d007212 */ /* 0x000fe400078ec0ff */
[----:B------:R-:W-:Y:S01]  /*4ca0*/  LOP3.LUT R10, R10, R65, RZ, 0xc0, !PT ;  /* 0x000000410a0a7212 */ /* 0x000fe200078ec0ff */
[----:B------:R-:W-:Y:S02]  /*4cb0*/  IMAD.MOV R4, RZ, RZ, -R3 ;  /* 0x000000ffff047224 */ /* 0x000fe400078e0a03 */
[----:B------:R-:W-:Y:S02]  /*4cc0*/  IMAD R0, R61, R3, R0 ;  /* 0x000000033d007224 */ /* 0x000fe400078e0200 */
[----:B----4-:R-:W-:-:S02]  /*4cd0*/  IMAD R3, R4, R28, R15 ;  /* 0x0000001c04037224 */ /* 0x010fc400078e020f */
[----:B------:R-:W-:Y:S02]  /*4ce0*/  @P0 IMAD R25, R21, R14, R20 ;  /* 0x0000000e15190224 */ /* 0x000fe400078e0214 */
[----:B0-----:R-:W-:Y:S02]  /*4cf0*/  IMAD R5, R3, R30, R10 ;  /* 0x0000001e03057224 */ /* 0x001fe400078e020a */
[----:B------:R-:W-:Y:S02]  /*4d00*/  IMAD R0, R0, R29, R25 ;  /* 0x0000001d00007224 */ /* 0x000fe400078e0219 */
[----:B------:R-:W-:-:S03]  /*4d10*/  IMAD.MOV.U32 R4, RZ, RZ, 0x1 ;  /* 0x00000001ff047424 */ /* 0x000fc600078e00ff */
[----:B------:R-:W-:Y:S02]  /*4d20*/  SEL R70, R5, R0, !P0 ;  /* 0x0000000005467207 */ /* 0x000fe40004000000 */
[----:B------:R-:W-:Y:S02]  /*4d30*/  PRMT R3, R4, 0x7610, R3 ;  /* 0x0000761004037816 */ /* 0x000fe40000000003 */
[----:B------:R-:W-:-:S07]  /*4d40*/  SEL R0, R0, R5, !P0 ;  /* 0x0000000500007207 */ /* 0x000fce0004000000 */
.L_x_95:
[----:B------:R-:W-:Y:S01]  /*4d50*/  LOP3.LUT P0, RZ, R3, 0xff, RZ, 0xc0, !PT ;  /* 0x000000ff03ff7812 */ /* 0x000fe2000780c0ff */
[----:B------:R-:W-:Y:S01]  /*4d60*/  UIMAD.WIDE.U32 UR4, UR42, -0x55555555, URZ ;  /* 0xaaaaaaab2a0478a5 */ /* 0x000fe2000f8e003f */
[----:B------:R-:W-:-:S03]  /*4d70*/  IMAD.MOV.U32 R71, RZ, RZ, R0 ;  /* 0x000000ffff477224 */ /* 0x000fc600078e0000 */
[----:B------:R-:W-:-:S04]  /*4d80*/  USHF.R.U32.HI UR4, URZ, 0x1, UR5 ;  /* 0x000000013f047899 */ /* 0x000fc80008011605 */
[----:B------:R-:W-:-:S04]  /*4d90*/  UIMAD UR42, UR4, -0x3, UR42 ;  /* 0xfffffffd042a78a4 */ /* 0x000fc8000f8e022a */
[----:B------:R-:W-:Y:S08]  /*4da0*/  @P0 BRA `(.L_x_98) ;  /* 0xffffffc400ac0947 */ /* 0x000ff0000383ffff */
[----:B------:R-:W-:Y:S05]  /*4db0*/  EXIT ;  /* 0x000000000000794d */ /* 0x000fea0003800000 */
.L_x_7:
        /* <DEDUP_REMOVED lines=26> */
.L_x_100:
[----:B------:R-:W0:Y:S01]  /*4f60*/  LDC.64 R30, c[0x0][0x640] ;  /* 0x00019000ff1e7b82 */ /* 0x000e220000000a00 */
[-CC-:B------:R-:W-:Y:S01]  /*4f70*/  SHF.R.U64 R22, R14, R8.reuse, R15.reuse ;  /* 0x000000080e167219 */ /* 0x180fe2000000120f */
[----:B------:R-:W-:Y:S01]  /*4f80*/  IMAD.MOV.U32 R27, RZ, RZ, 0x1 ;  /* 0x00000001ff1b7424 */ /* 0x000fe200078e00ff */
[----:B------:R-:W-:Y:S02]  /*4f90*/  SHF.R.U32.HI R7, RZ, R8, R15 ;  /* 0x00000008ff077219 */ /* 0x000fe4000001160f */
[----:B------:R-:W-:-:S03]  /*4fa0*/  IADD3 R13, P0, RZ, -R22, RZ ;  /* 0x80000016ff0d7210 */ /* 0x000fc60007f1e0ff */
[----:B------:R-:W1:Y:S02]  /*4fb0*/  LDC R12, c[0x0][0x618] ;  /* 0x00018600ff0c7b82 */ /* 0x000e640000000800 */
[----:B------:R-:W-:Y:S02]  /*4fc0*/  IMAD.X R7, RZ, RZ, ~R7, P0 ;  /* 0x000000ffff077224 */ /* 0x000fe400000e0e07 */
[----:B------:R-:W-:-:S04]  /*4fd0*/  IMAD.WIDE.U32 R10, R13, R24, R16 ;  /* 0x000000180d0a7225 */ /* 0x000fc800078e0010 */
[----:B------:R-:W2:Y:S01]  /*4fe0*/  LDC R14, c[0x0][0x608] ;  /* 0x00018200ff0e7b82 */ /* 0x000ea20000000800 */
[----:B------:R-:W-:-:S04]  /*4ff0*/  IMAD R8, R7, R24, RZ ;  /* 0x0000001807087224 */ /* 0x000fc800078e02ff */
[----:B------:R-:W-:-:S03]  /*5000*/  IMAD R7, R13, R25, R8 ;  /* 0x000000190d077224 */ /* 0x000fc600078e0208 */
[----:B------:R-:W3:Y:S01]  /*5010*/  LDC R28, c[0x0][0x658] ;  /* 0x00019600ff1c7b82 */ /* 0x000ee20000000800 */
[----:B------:R-:W-:Y:S01]  /*5020*/  IMAD.IADD R7, R11, 0x1, R7 ;  /* 0x000000010b077824 */ /* 0x000fe200078e0207 */
[----:B0-----:R-:W-:Y:S01]  /*5030*/  ISETP.NE.U32.AND P0, PT, R30, RZ, PT ;  /* 0x000000ff1e00720c */ /* 0x001fe20003f05070 */
[----:B------:R-:W-:-:S03]  /*5040*/  IMAD.MOV.U32 R11, RZ, RZ, -0x1 ;  /* 0xffffffffff0b7424 */ /* 0x000fc600078e00ff */
        /* <DEDUP_REMOVED lines=8> */
[-C--:B---3--:R-:W-:Y:S02]  /*50d0*/  SHF.L.U32 R10, R11, R28.reuse, RZ ;  /* 0x0000001c0b0a7219 */ /* 0x088fe400000006ff */
[--C-:B------:R-:W-:Y:S02]  /*50e0*/  SHF.R.U64 R26, R24, R28, R7.reuse ;  /* 0x0000001c181a7219 */ /* 0x100fe40000001207 */
[----:B------:R-:W-:Y:S02]  /*50f0*/  LOP3.LUT R29, RZ, R10, RZ, 0x33, !PT ;  /* 0x0000000aff1d7212 */ /* 0x000fe400078e33ff */
[----:B------:R-:W-:Y:S01]  /*5100*/  SHF.R.U32.HI R11, RZ, R28, R7 ;  /* 0x0000001cff0b7219 */ /* 0x000fe20000011607 */
[----:B------:R-:W3:Y:S01]  /*5110*/  LDC R32, c[0x0][0x610] ;  /* 0x00018400ff207b82 */ /* 0x000ee20000000800 */
[----:B------:R-:W-:Y:S01]  /*5120*/  IMAD.MOV.U32 R10, RZ, RZ, R26 ;  /* 0x000000ffff0a7224 */ /* 0x000fe200078e001a */
[----:B------:R-:W-:Y:S06]  /*5130*/  @!P0 BRA `(.L_x_101) ;  /* 0x0000000000288947 */ /* 0x000fec0003800000 */
        /* <DEDUP_REMOVED lines=10> */
.L_x_101:
[----:B------:R-:W-:Y:S02]  /*51e0*/  ISETP.NE.AND P0, PT, R2, 0x1, PT ;  /* 0x000000010200780c */ /* 0x000fe40003f05270 */
[----:B-1----:R-:W-:Y:S01]  /*51f0*/  SHF.R.U64 R8, R10, R8, R11 ;  /* 0x000000080a087219 */ /* 0x002fe2000000120b */
[----:B0-----:R-:W-:Y:S01]  /*5200*/  VIADD R11, R21, 0xffffffff ;  /* 0xffffffff150b7836 */ /* 0x001fe20000000000 */
[----:B------:R-:W-:Y:S02]  /*5210*/  SHF.L.U32 R27, R27, R28, RZ ;  /* 0x0000001c1b1b7219 */ /* 0x000fe400000006ff */
[----:B------:R-:W-:Y:S01]  /*5220*/  LOP3.LUT R5, R24, R29, RZ, 0xc0, !PT ;  /* 0x0000001d18057212 */ /* 0x000fe200078ec0ff */
[----:B------:R-:W-:-:S04]  /*5230*/  IMAD.MOV R7, RZ, RZ, -R8 ;  /* 0x000000ffff077224 */ /* 0x000fc800078e0a08 */
[----:B------:R-:W-:Y:S02]  /*5240*/  IMAD R5, R27, R8, R5 ;  /* 0x000000081b057224 */ /* 0x000fe400078e0205 */
[----:B------:R-:W-:Y:S01]  /*5250*/  @P0 IMAD R6, R9, R23, R4 ;  /* 0x0000001709060224 */ /* 0x000fe200078e0204 */
[----:B------:R-:W-:Y:S01]  /*5260*/  LOP3.LUT R9, R20, R11, RZ, 0xc0, !PT ;  /* 0x0000000b14097212 */ /* 0x000fe200078ec0ff */
[----:B--2---:R-:W-:Y:S02]  /*5270*/  IMAD R4, R7, R25, R26 ;  /* 0x0000001907047224 */ /* 0x004fe400078e021a */
[----:B---3--:R-:W-:Y:S02]  /*5280*/  IMAD R6, R5, R32, R6 ;  /* 0x0000002005067224 */ /* 0x008fe400078e0206 */
[----:B------:R-:W-:Y:S02]  /*5290*/  IMAD R5, R4, R21, R9 ;  /* 0x0000001504057224 */ /* 0x000fe400078e0209 */
[----:B------:R-:W-:-:S02]  /*52a0*/  IMAD.MOV.U32 R8, RZ, RZ, 0x1 ;  /* 0x00000001ff087424 */ /* 0x000fc400078e00ff */
[----:B------:R-:W-:Y:S01]  /*52b0*/  IMAD.MOV.U32 R7, RZ, RZ, R22 ;  /* 0x000000ffff077224 */ /* 0x000fe200078e0016 */
[----:B------:R-:W-:Y:S02]  /*52c0*/  SEL R21, R5, R6, !P0 ;  /* 0x0000000605157207 */ /* 0x000fe40004000000 */
[----:B------:R-:W-:-:S07]  /*52d0*/  SEL R20, R6, R5, !P0 ;  /* 0x0000000506147207 */ /* 0x000fce0004000000 */
.L_x_99:
[----:B------:R-:W-:-:S08]  /*52e0*/  NOP ;  /* 0x0000000000007918 */ /* 0x000fd00000000000 */
[----:B------:R-:W0:-:S00]  /*52f0*/  USETMAXREG.DEALLOC.CTAPOOL 0x28 ;  /* 0x00000028000079c8 */ /* 0x000e0000080e0500 */
[----:B0-----:R-:W-:-:S13]  /*5300*/  ISETP.NE.AND P0, PT, R3, RZ, PT ;  /* 0x000000ff0300720c */ /* 0x001fda0003f05270 */
[----:B------:R-:W-:Y:S05]  /*5310*/  @P0 EXIT ;  /* 0x000000000000094d */ /* 0x000fea0003800000 */
[----:B------:R-:W-:Y:S01]  /*5320*/  LOP3.LUT P0, RZ, R8, 0xff, RZ, 0xc0, !PT ;  /* 0x000000ff08ff7812 */ /* 0x000fe2000780c0ff */
[----:B------:R-:W-:Y:S02]  /*5330*/  IMAD.MOV.U32 R3, RZ, RZ, 0x1 ;  /* 0x00000001ff037424 */ /* 0x000fe400078e00ff */
[----:B------:R-:W-:-:S10]  /*5340*/  IMAD.MOV.U32 R8, RZ, RZ, RZ ;  /* 0x000000ffff087224 */ /* 0x000fd400078e00ff */
[----:B------:R-:W-:Y:S05]  /*5350*/  @!P0 BRA `(.L_x_102) ;  /* 0x0000000c00588947 */ /* 0x000fea0003800000 */
[----:B------:R-:W0:Y:S01]  /*5360*/  LDC R3, c[0x0][0x28c] ;  /* 0x0000a300ff037b82 */ /* 0x000e220000000800 */
[----:B------:R-:W1:Y:S01]  /*5370*/  S2R R13, SR_CgaCtaId ;  /* 0x00000000000d7919 */ /* 0x000e620000008800 */
[----:B------:R-:W-:Y:S01]  /*5380*/  ULDC UR5, c[0x0][0x658] ;  /* 0x0001960000057ab9 */ /* 0x000fe20000000800 */
[----:B------:R-:W-:Y:S01]  /*5390*/  UMOV UR6, 0xffffffff ;  /* 0xffffffff00067882 */ /* 0x000fe20000000000 */
[----:B------:R-:W-:Y:S01]  /*53a0*/  BSSY B0, `(.L_x_102) ;  /* 0x00000d1000007945 */ /* 0x000fe20003800000 */
[----:B------:R-:W-:Y:S01]  /*53b0*/  USHF.L.U32 UR6, UR6, UR5, URZ ;  /* 0x0000000506067299 */ /* 0x000fe2000800063f */
[----:B------:R-:W-:Y:S01]  /*53c0*/  IMAD.MOV.U32 R10, RZ, RZ, 0x1 ;  /* 0x00000001ff0a7424 */ /* 0x000fe200078e00ff */
[----:B------:R-:W-:Y:S01]  /*53d0*/  LOP3.LUT R9, R18, 0x2, RZ, 0xfc, !PT ;  /* 0x0000000212097812 */ /* 0x000fe200078efcff */
[----:B------:R-:W-:Y:S01]  /*53e0*/  IMAD.MOV.U32 R8, RZ, RZ, RZ ;  /* 0x000000ffff087224 */ /* 0x000fe200078e00ff */
[----:B------:R-:W-:Y:S01]  /*53f0*/  ULDC UR4, c[0x0][0x600] ;  /* 0x0001800000047ab9 */ /* 0x000fe20000000800 */
[----:B------:R-:W-:Y:S01]  /*5400*/  UMOV UR7, 0x1 ;  /* 0x0000000100077882 */ /* 0x000fe20000000000 */
[----:B------:R-:W-:-:S02]  /*5410*/  UIADD3 UR4, UR4, -0x1, URZ ;  /* 0xffffffff04047890 */ /* 0x000fc4000fffe03f */
[----:B------:R-:W-:Y:S02]  /*5420*/  USHF.L.U32 UR5, UR7, UR5, URZ ;  /* 0x0000000507057299 */ /* 0x000fe4000800063f */
[----:B------:R-:W-:Y:S01]  /*5430*/  ULOP3.LUT UR6, URZ, UR6, URZ, 0x33, !UPT ;  /* 0x000000063f067292 */ /* 0x000fe2000f8e333f */
[----:B------:R-:W-:Y:S01]  /*5440*/  ULDC.64 UR30, c[0x0][0x198] ;  /* 0x00006600001e7ab9 */ /* 0x000fe20000000a00 */
[----:B0-----:R-:W-:-:S05]  /*5450*/  VIADD R3, R3, 0x7f ;  /* 0x0000007f03037836 */ /* 0x001fca0000000000 */
[----:B------:R-:W-:-:S04]  /*5460*/  SHF.R.S32.HI R4, RZ, 0x1f, R3 ;  /* 0x0000001fff047819 */ /* 0x000fc80000011403 */
[----:B------:R-:W-:Y:S01]  /*5470*/  LEA.HI R4, R4, R3, RZ, 0x7 ;  /* 0x0000000304047211 */ /* 0x000fe200078f38ff */
[C---:B-1----:R-:W-:Y:S02]  /*5480*/  IMAD.SHL.U32 R12, R13.reuse, 0x20, RZ ;  /* 0x000000200d0c7824 */ /* 0x042fe400078e00ff */
[----:B------:R-:W-:Y:S01]  /*5490*/  IMAD.SHL.U32 R13, R13, 0x800, RZ ;  /* 0x000008000d0d7824 */ /* 0x000fe200078e00ff */
[----:B------:R-:W-:Y:S01]  /*54a0*/  SHF.R.S32.HI R11, RZ, 0x7, R4 ;  /* 0x00000007ff0b7819 */ /* 0x000fe20000011404 */
[----:B------:R-:W-:Y:S01]  /*54b0*/  IMAD.MOV.U32 R3, RZ, RZ, 0x1 ;  /* 0x00000001ff037424 */ /* 0x000fe200078e00ff */
[----:B------:R-:W-:Y:S02]  /*54c0*/  LOP3.LUT R12, R12, 0x20, RZ, 0xc0, !PT ;  /* 0x000000200c0c7812 */ /* 0x000fe400078ec0ff */
[----:B------:R-:W-:Y:S01]  /*54d0*/  LOP3.LUT R13, R13, 0x800, RZ, 0xc0, !PT ;  /* 0x000008000d0d7812 */ /* 0x000fe200078ec0ff */
[----:B------:R-:W-:-:S07]  /*54e0*/  VIADD R19, R11, 0x1 ;  /* 0x000000010b137836 */ /* 0x000fce0000000000 */
.L_x_113:
[----:B------:R-:W-:-:S03]  /*54f0*/  UMOV UR7, 0xffffffff ;  /* 0xffffffff00077882 */ /* 0x000fc60000000000 */
[----:B------:R-:W-:Y:S05]  /*5500*/  BRA.DIV UR7, `(.L_x_103) ;  /* 0x0000000e07b07947 */ /* 0x000fea000b800000 */
[----:B------:R-:W-:-:S13]  /*5510*/  ELECT P6, URZ, PT ;  /* 0x00000000003f782f */ /* 0x000fda00038c0000 */
.L_x_123:
[----:B------:R-:W0:Y:S01]  /*5520*/  LDC R4, c[0x0][0x28c] ;  /* 0x0000a300ff047b82 */ /* 0x000e220000000800 */
[----:B------:R-:W-:Y:S01]  /*5530*/  BSSY B1, `(.L_x_104) ;  /* 0x0000044000017945 */ /* 0x000fe20003800000 */
[----:B0-----:R-:W-:-:S13]  /*5540*/  ISETP.LT.OR P6, PT, R4, 0x1, !P6 ;  /* 0x000000010400780c */ /* 0x001fda00077c1670 */
[----:B------:R-:W-:Y:S05]  /*5550*/  @P6 BRA `(.L_x_105) ;  /* 0x0000000400046947 */ /* 0x000fea0003800000 */
[----:B------:R-:W-:Y:S02]  /*5560*/  IMAD.SHL.U32 R20, R20, 0x80, RZ ;  /* 0x0000008014147824 */ /* 0x000fe400078e00ff */
[----:B------:R-:W-:Y:S02]  /*5570*/  IMAD R21, R21, 0x40, R12 ;  /* 0x0000004015157824 */ /* 0x000fe400078e020c */
[----:B------:R-:W-:Y:S02]  /*5580*/  IMAD.MOV.U32 R22, RZ, RZ, RZ ;  /* 0x000000ffff167224 */ /* 0x000fe400078e00ff */
[----:B------:R-:W-:Y:S02]  /*5590*/  IMAD.MOV.U32 R4, RZ, RZ, R19 ;  /* 0x000000ffff047224 */ /* 0x000fe400078e0013 */
[----:B------:R-:W-:Y:S02]  /*55a0*/  IMAD.MOV.U32 R5, RZ, RZ, R3 ;  /* 0x000000ffff057224 */ /* 0x000fe400078e0003 */
[----:B------:R-:W-:-:S07]  /*55b0*/  IMAD.MOV.U32 R6, RZ, RZ, R8 ;  /* 0x000000ffff067224 */ /* 0x000fce00078e0008 */
.L_x_108:
[----:B------:R-:W0:Y:S01]  /*55c0*/  S2R R15, SR_CgaCtaId ;  /* 0x00000000000f7919 */ /* 0x000e220000008800 */
[----:B------:R-:W-:Y:S02]  /*55d0*/  MOV R14, 0x400 ;  /* 0x00000400000e7802 */ /* 0x000fe40000000f00 */
[----:B------:R-:W-:Y:S02]  /*55e0*/  ISETP.NE.AND P1, PT, R0, RZ, PT ;  /* 0x000000ff0000720c */ /* 0x000fe40003f25270 */
[----:B0-----:R-:W-:Y:S02]  /*55f0*/  LEA R25, R15, R14, 0x18 ;  /* 0x0000000e0f197211 */ /* 0x001fe400078ec0ff */
[----:B------:R-:W-:-:S09]  /*5600*/  SHF.L.U32 R14, R5, 0x1f, RZ ;  /* 0x0000001f050e7819 */ /* 0x000fd200000006ff */
[----:B------:R-:W0:Y:S01]  /*5610*/  @!P1 LDC R15, c[0x0][0x500] ;  /* 0x00014000ff0f9b82 */ /* 0x000e220000000800 */
[----:B------:R-:W-:-:S04]  /*5620*/  IMAD R23, R6, 0x8, R25 ;  /* 0x0000000806177824 */ /* 0x000fc800078e0219 */
[----:B------:R-:W1:Y:S02]  /*5630*/  SYNCS.PHASECHK.TRANS64.TRYWAIT P0, [R23+URZ+0x18], R14 ;  /* 0x0000180e170075a7 */ /* 0x000e64000800017f */
[----:B-1----:R-:W-:Y:S05]  /*5640*/  @!P0 BRA `(.L_x_106) ;  /* 0x0000000c00808947 */ /* 0x002fea0003800000 */
.L_x_124:
[----:B-1----:R-:W-:Y:S01]  /*5650*/  PRMT R14, R9, 0x9910, RZ ;  /* 0x00009910090e7816 */ /* 0x002fe200000000ff */
[----:B0-----:R0:W-:Y:S03]  /*5660*/  @!P1 SYNCS.ARRIVE.TRANS64 RZ, [R23+URZ], R15 ;  /* 0x0000000f17ff99a7 */ /* 0x0011e6000800003f */
[----:B------:R-:W-:-:S13]  /*5670*/  ISETP.NE.AND P0, PT, R14, 0x2, PT ;  /* 0x000000020e00780c */ /* 0x000fda0003f05270 */
[----:B0-----:R-:W-:Y:S05]  /*5680*/  @P0 BRA `(.L_x_107) ;  /* 0x0000000000040947 */ /* 0x001fea0003800000 */
[----:B------:R-:W-:Y:S01]  /*5690*/  BPT.TRAP 0x1 ;  /* 0x000000040000795c */ /* 0x000fe20000300000 */
.L_x_107:
[----:B------:R-:W-:Y:S01]  /*56a0*/  IMAD R14, R6, 0x8000, R25 ;  /* 0x00008000060e7824 */ /* 0x000fe200078e0219 */
[----:B------:R-:W-:Y:S01]  /*56b0*/  R2UR UR34, R22 ;  /* 0x00000000162272ca */ /* 0x000fe200000e0000 */
[----:B------:R-:W-:Y:S01]  /*56c0*/  VIADD R4, R4, 0xffffffff ;  /* 0xffffffff04047836 */ /* 0x000fe20000000000 */
[----:B------:R-:W-:Y:S01]  /*56d0*/  R2UR UR33, R23 ;  /* 0x00000000172172ca */ /* 0x000fe200000e0000 */
[----:B------:R-:W-:Y:S01]  /*56e0*/  UIADD3 UR14, UP0, UR30, 0xf0, URZ ;  /* 0x000000f01e0e7890 */ /* 0x000fe2000ff1e03f */
[----:B------:R-:W-:Y:S01]  /*56f0*/  R2UR UR24, R14 ;  /* 0x000000000e1872ca */ /* 0x000fe200000e0000 */
[----:B------:R-:W-:Y:S01]  /*5700*/  IMAD R14, R6, 0x2000, R13 ;  /* 0x00002000060e7824 */ /* 0x000fe200078e020d */
[----:B------:R-:W-:Y:S01]  /*5710*/  R2UR UR36, R7 ;  /* 0x00000000072472ca */ /* 0x000fe200000e0000 */
[----:B------:R-:W-:Y:S01]  /*5720*/  UIADD3 UR42, UP1, UR30, 0x1f0, URZ ;  /* 0x000001f01e2a7890 */ /* 0x000fe2000ff3e03f */
[----:B------:R-:W-:Y:S01]  /*5730*/  R2UR UR35, R20 ;  /* 0x00000000142372ca */ /* 0x000fe200000e0000 */
[----:B------:R-:W-:Y:S01]  /*5740*/  IMAD R14, R14, 0x2, R25 ;  /* 0x000000020e0e7824 */ /* 0x000fe200078e0219 */
[----:B------:R-:W-:Y:S01]  /*5750*/  R2UR UR19, R21 ;  /* 0x00000000151372ca */ /* 0x000fe200000e0000 */
[----:B------:R-:W-:Y:S01]  /*5760*/  UIADD3.X UR15, URZ, UR31, URZ, UP0, !UPT ;  /* 0x0000001f3f0f7290 */ /* 0x000fe200087fe43f */
[----:B------:R-:W-:Y:S01]  /*5770*/  ISETP.GT.AND P1, PT, R4, 0x1, PT ;  /* 0x000000010400780c */ /* 0x000fe20003f24270 */
[----:B------:R-:W-:Y:S01]  /*5780*/  UIADD3 UR26, UR34, 0x40, URZ ;  /* 0x00000040221a7890 */ /* 0x000fe2000fffe03f */
[----:B------:R-:W-:Y:S01]  /*5790*/  R2UR UR8, R14 ;  /* 0x000000000e0872ca */ /* 0x000fe200000e0000 */
[----:B------:R-:W-:Y:S01]  /*57a0*/  UIADD3.X UR43, URZ, UR31, URZ, UP1, !UPT ;  /* 0x0000001f3f2b7290 */ /* 0x000fe20008ffe43f */
[----:B------:R-:W-:Y:S01]  /*57b0*/  VIADD R6, R6, 0x1 ;  /* 0x0000000106067836 */ /* 0x000fe20000000000 */
[----:B------:R-:W-:Y:S01]  /*57c0*/  UIADD3 UR32, UR24, 0x100, URZ ;  /* 0x0000010018207890 */ /* 0x000fe2000fffe03f */
[----:B------:R-:W-:Y:S01]  /*57d0*/  VIADD R22, R22, 0x80 ;  /* 0x0000008016167836 */ /* 0x000fe20000000000 */
[----:B------:R-:W-:Y:S01]  /*57e0*/  UIADD3 UR24, UR24, 0x4100, URZ ;  /* 0x0000410018187890 */ /* 0x000fe2000fffe03f */
[----:B------:R-:W-:Y:S01]  /*57f0*/  UMOV UR22, 0x0 ;  /* 0x0000000000167882 */ /* 0x000fe20000000000 */
[----:B------:R-:W-:Y:S01]  /*5800*/  UMOV UR23, 0x10000000 ;  /* 0x1000000000177882 */ /* 0x000fe20000000000 */
[----:B------:R-:W-:Y:S01]  /*5810*/  ISETP.NE.AND P0, PT, R6, 0x3, PT ;  /* 0x000000030600780c */ /* 0x000fe20003f05270 */
[----:B------:R-:W-:Y:S01]  /*5820*/  UMOV UR25, UR33 ;  /* 0x0000002100197c82 */ /* 0x000fe20008000000 */
[----:B------:R-:W-:Y:S01]  /*5830*/  UMOV UR28, UR36 ;  /* 0x00000024001c7c82 */ /* 0x000fe20008000000 */
[----:B------:R-:W-:-:S02]  /*5840*/  UMOV UR27, UR35 ;  /* 0x00000023001b7c82 */ /* 0x000fc40008000000 */
[----:B------:R-:W-:Y:S01]  /*5850*/  UIADD3 UR16, UR8, 0x18100, URZ ;  /* 0x0001810008107890 */ /* 0x000fe2000fffe03f */
[----:B------:R0:W-:Y:S01]  /*5860*/  UTMALDG.3D [UR32], [UR14], desc[UR22] ;  /* 0x000016200e0075b4 */ /* 0x0001e20008011000 */
[----:B------:R-:W-:Y:S01]  /*5870*/  UIADD3 UR8, UR8, 0x1a100, URZ ;  /* 0x0001a10008087890 */ /* 0x000fe2000fffe03f */
[----:B------:R-:W-:Y:S01]  /*5880*/  SEL R14, RZ, 0x1, P0 ;  /* 0x00000001ff0e7807 */ /* 0x000fe20000000000 */
[----:B------:R-:W-:Y:S01]  /*5890*/  UMOV UR7, 0x30000 ;  /* 0x0003000000077882 */ /* 0x000fe20000000000 */
[----:B------:R-:W-:Y:S01]  /*58a0*/  UMOV UR17, UR33 ;  /* 0x0000002100117c82 */ /* 0x000fe20008000000 */
[----:B------:R-:W-:Y:S01]  /*58b0*/  UMOV UR18, UR34 ;  /* 0x0000002200127c82 */ /* 0x000fe20008000000 */
[----:B------:R-:W-:Y:S01]  /*58c0*/  UMOV UR20, UR36 ;  /* 0x0000002400147c82 */ /* 0x000fe20008000000 */
[----:B------:R-:W-:Y:S01]  /*58d0*/  UMOV UR9, UR33 ;  /* 0x0000002100097c82 */ /* 0x000fe20008000000 */
[----:B------:R-:W-:Y:S01]  /*58e0*/  UMOV UR11, UR19 ;  /* 0x00000013000b7c82 */ /* 0x000fe20008000000 */
[----:B------:R-:W-:Y:S01]  /*58f0*/  UMOV UR12, UR36 ;  /* 0x00000024000c7c82 */ /* 0x000fe20008000000 */
[----:B------:R0:W-:Y:S01]  /*5900*/  UTMALDG.3D [UR24], [UR14], desc[UR22] ;  /* 0x000016180e0075b4 */ /* 0x0001e20008011000 */
[----:B------:R-:W-:Y:S01]  /*5910*/  UMOV UR10, UR26 ;  /* 0x0000001a000a7c82 */ /* 0x000fe20008000000 */
[----:B------:R-:W-:-:S02]  /*5920*/  LOP3.LUT R5, R5, R14, RZ, 0x3c, !PT ;  /* 0x0000000e05057212 */ /* 0x000fc400078e3cff */
[----:B------:R-:W-:Y:S01]  /*5930*/  SEL R6, R6, RZ, P0 ;  /* 0x000000ff06067207 */ /* 0x000fe20000000000 */
[----:B------:R0:W-:Y:S01]  /*5940*/  UTMALDG.3D.MULTICAST [UR16], [UR42], UR7, desc[UR22] ;  /* 0x000016102a0073b4 */ /* 0x0001e20008011807 */
[----:B------:R0:W-:Y:S02]  /*5950*/  UTMALDG.3D.MULTICAST [UR8], [UR42], UR7, desc[UR22] ;  /* 0x000016082a0073b4 */ /* 0x0001e40008011807 */
[----:B0-----:R-:W-:Y:S05]  /*5960*/  @P1 BRA `(.L_x_108) ;  /* 0xfffffffc00141947 */ /* 0x001fea000383ffff */
.L_x_105:
[----:B------:R-:W-:Y:S05]  /*5970*/  BSYNC B1 ;  /* 0x0000000000017941 */ /* 0x000fea0003800000 */
.L_x_104:
[----:B------:R-:W-:Y:S01]  /*5980*/  LOP3.LUT P1, RZ, R10, 0xff, RZ, 0xc0, !PT ;  /* 0x000000ff0aff7812 */ /* 0x000fe2000782c0ff */
[C---:B------:R-:W-:Y:S01]  /*5990*/  IMAD.IADD R7, R11.reuse, 0x1, R8 ;  /* 0x000000010b077824 */ /* 0x040fe200078e0208 */
[----:B------:R-:W-:Y:S01]  /*59a0*/  ULDC.64 UR8, c[0x0][0x650] ;  /* 0x0001940000087ab9 */ /* 0x000fe20000000a00 */
[----:B------:R-:W-:Y:S01]  /*59b0*/  ISETP.GE.U32.AND P2, PT, R11, 0x3, PT ;  /* 0x000000030b00780c */ /* 0x000fe20003f46070 */
[----:B------:R-:W-:Y:S01]  /*59c0*/  BSSY B1, `(.L_x_109) ;  /* 0x000006c000017945 */ /* 0x000fe20003800000 */
[----:B------:R-:W-:Y:S01]  /*59d0*/  IMAD.MOV.U32 R20, RZ, RZ, -0x1 ;  /* 0xffffffffff147424 */ /* 0x000fe200078e00ff */
[----:B------:R-:W-:Y:S01]  /*59e0*/  ISETP.GT.U32.AND P0, PT, R7, 0x2, PT ;  /* 0x000000020700780c */ /* 0x000fe20003f04070 */
[----:B------:R-:W-:Y:S01]  /*59f0*/  IMAD.MOV.U32 R21, RZ, RZ, -0x1 ;  /* 0xffffffffff157424 */ /* 0x000fe200078e00ff */
[----:B------:R-:W-:Y:S02]  /*5a00*/  PRMT R10, RZ, 0x7610, R10 ;  /* 0x00007610ff0a7816 */ /* 0x000fe4000000000a */
[----:B------:R-:W-:-:S03]  /*5a10*/  ISETP.LT.U32.AND P0, PT, R11, 0x3, P0 ;  /* 0x000000030b00780c */ /* 0x000fc60000701070 */
[----:B------:R-:W0:Y:S01]  /*5a20*/  @P1 S2R R5, SR_CgaCtaId ;  /* 0x0000000000051919 */ /* 0x000e220000008800 */
[----:B------:R-:W-:-:S04]  /*5a30*/  @P1 MOV R4, 0x400 ;  /* 0x0000040000041802 */ /* 0x000fc80000000f00 */
[----:B0-----:R-:W-:Y:S01]  /*5a40*/  @P1 LEA R6, R5, R4, 0x18 ;  /* 0x0000000405061211 */ /* 0x001fe200078ec0ff */
[----:B------:R-:W-:Y:S01]  /*5a50*/  IMAD.WIDE.U32 R4, R7, -0x55555555, RZ ;  /* 0xaaaaaaab07047825 */ /* 0x000fe200078e00ff */
[----:B------:R-:W-:Y:S02]  /*5a60*/  SEL R4, RZ, 0x1, !P0 ;  /* 0x00000001ff047807 */ /* 0x000fe40004000000 */
[----:B------:R0:W-:Y:S01]  /*5a70*/  @P1 SYNCS.ARRIVE.TRANS64.A1T0 RZ, [R6+URZ+0x48], RZ ;  /* 0x000048ff06ff19a7 */ /* 0x0001e2000810003f */
[----:B------:R-:W-:Y:S02]  /*5a80*/  IADD3 R16, P1, R16, UR38, RZ ;  /* 0x0000002610107c10 */ /* 0x000fe4000ff3e0ff */
[----:B------:R-:W-:Y:S02]  /*5a90*/  LOP3.LUT R3, R3, R4, RZ, 0x3c, !PT ;  /* 0x0000000403037212 */ /* 0x000fe400078e3cff */
[----:B------:R-:W-:Y:S02]  /*5aa0*/  IADD3.X R17, R17, UR41, RZ, P1, !PT ;  /* 0x0000002911117c10 */ /* 0x000fe40008ffe4ff */
[----:B------:R-:W-:-:S02]  /*5ab0*/  ISETP.GE.U32.AND P0, PT, R16, UR8, PT ;  /* 0x0000000810007c0c */ /* 0x000fc4000bf06070 */
[----:B0-----:R-:W-:Y:S02]  /*5ac0*/  SHF.R.U32.HI R6, RZ, 0x1, R5 ;  /* 0x00000001ff067819 */ /* 0x001fe40000011605 */
[----:B------:R-:W-:Y:S02]  /*5ad0*/  ISETP.GE.U32.AND.EX P0, PT, R17, UR9, PT, P0 ;  /* 0x0000000911007c0c */ /* 0x000fe4000bf06100 */
[----:B------:R-:W-:Y:S01]  /*5ae0*/  @P2 LOP3.LUT R3, R3, 0x1, R6, 0x78, !PT ;  /* 0x0000000103032812 */ /* 0x000fe200078e7806 */
[----:B------:R-:W-:Y:S01]  /*5af0*/  IMAD R8, R6, -0x3, R7 ;  /* 0xfffffffd06087824 */ /* 0x000fe200078e0207 */
[----:B------:R-:W-:Y:S01]  /*5b00*/  PRMT R4, RZ, 0x7610, R4 ;  /* 0x00007610ff047816 */ /* 0x000fe20000000004 */
[----:B------:R-:W-:-:S08]  /*5b10*/  IMAD.MOV.U32 R7, RZ, RZ, -0x1 ;  /* 0xffffffffff077424 */ /* 0x000fd000078e00ff */
[----:B------:R-:W-:Y:S05]  /*5b20*/  @P0 BRA `(.L_x_110) ;  /* 0x0000000400540947 */ /* 0x000fea0003800000 */
[----:B------:R-:W0:Y:S01]  /*5b30*/  S2R R15, SR_CTAID.X ;  /* 0x00000000000f7919 */ /* 0x000e220000002500 */
[----:B------:R-:W-:Y:S01]  /*5b40*/  ULDC.64 UR8, c[0x0][0x628] ;  /* 0x00018a0000087ab9 */ /* 0x000fe20000000a00 */
[----:B------:R-:W-:Y:S01]  /*5b50*/  ULDC UR10, c[0x0][0x630] ;  /* 0x00018c00000a7ab9 */ /* 0x000fe20000000800 */
[----:B------:R-:W-:Y:S01]  /*5b60*/  ISETP.NE.U32.AND P0, PT, RZ, UR8, PT ;  /* 0x00000008ff007c0c */ /* 0x000fe2000bf05070 */
[----:B------:R-:W1:Y:S01]  /*5b70*/  S2R R20, SR_CTAID.Y ;  /* 0x0000000000147919 */ /* 0x000e620000002600 */
[----:B------:R-:W-:Y:S01]  /*5b80*/  ULDC UR11, c[0x0][0x150] ;  /* 0x00005400000b7ab9 */ /* 0x000fe20000000800 */
[----:B------:R-:W-:Y:S01]  /*5b90*/  IMAD.MOV.U32 R4, RZ, RZ, R16 ;  /* 0x000000ffff047224 */ /* 0x000fe200078e0010 */
[----:B------:R-:W-:Y:S01]  /*5ba0*/  ISETP.NE.AND.EX P0, PT, RZ, UR9, PT, P0 ;  /* 0x00000009ff007c0c */ /* 0x000fe2000bf05300 */
[----:B------:R-:W-:Y:S01]  /*5bb0*/  IMAD.MOV.U32 R5, RZ, RZ, R17 ;  /* 0x000000ffff057224 */ /* 0x000fe200078e0011 */
[----:B0-----:R-:W-:-:S11]  /*5bc0*/  I2FP.F32.U32 R22, R15 ;  /* 0x0000000f00167245 */ /* 0x001fd60000201000 */
[----:B------:R-:W-:Y:S05]  /*5bd0*/  @!P0 BRA `(.L_x_111) ;  /* 0x0000000000288947 */ /* 0x000fea0003800000 */
[----:B------:R-:W-:Y:S02]  /*5be0*/  ULDC UR7, c[0x0][0x634] ;  /* 0x00018d0000077ab9 */ /* 0x000fe40000000800 */
[----:B------:R-:W-:-:S05]  /*5bf0*/  IADD3 R5, P0, R16, UR7, RZ ;  /* 0x0000000710057c10 */ /* 0x000fca000ff1e0ff */
[----:B------:R-:W-:-:S04]  /*5c00*/  IMAD.X R21, RZ, RZ, R17, P0 ;  /* 0x000000ffff157224 */ /* 0x000fc800000e0611 */
[----:B------:R-:W-:-:S04]  /*5c10*/  IMAD.WIDE.U32 R6, R21, UR8, RZ ;  /* 0x0000000815067c25 */ /* 0x000fc8000f8e00ff */
[----:B------:R-:W-:-:S04]  /*5c20*/  IMAD.WIDE.U32 R6, P0, R5, UR9, R6 ;  /* 0x0000000905067c25 */ /* 0x000fc8000f800006 */
[----:B------:R-:W-:-:S04]  /*5c30*/  IMAD.WIDE.U32 R4, R5, UR8, RZ ;  /* 0x0000000805047c25 */ /* 0x000fc8000f8e00ff */
[----:B------:R-:W-:Y:S01]  /*5c40*/  IMAD.MOV.U32 R4, RZ, RZ, R7 ;  /* 0x000000ffff047224 */ /* 0x000fe200078e0007 */
[----:B------:R-:W-:Y:S01]  /*5c50*/  IADD3 RZ, P1, R5, R6, RZ ;  /* 0x0000000605ff7210 */ /* 0x000fe20007f3e0ff */
[----:B------:R-:W-:-:S04]  /*5c60*/  IMAD.X R5, RZ, RZ, RZ, P0 ;  /* 0x000000ffff057224 */ /* 0x000fc800000e06ff */
[----:B------:R-:W-:-:S08]  /*5c70*/  IMAD.WIDE.U32.X R4, R21, UR9, R4, P1 ;  /* 0x0000000915047c25 */ /* 0x000fd000088e0404 */
.L_x_111:
[--C-:B------:R-:W-:Y:S01]  /*5c80*/  SHF.R.U64 R14, R4, UR10, R5.reuse ;  /* 0x0000000a040e7c19 */ /* 0x100fe20008001205 */
[----:B------:R-:W-:Y:S01]  /*5c90*/  FMUL R22, R22, UR11 ;  /* 0x0000000b16167c20 */ /* 0x000fe20008400000 */
[----:B------:R-:W-:Y:S01]  /*5ca0*/  SHF.R.U32.HI R4, RZ, UR10, R5 ;  /* 0x0000000aff047c19 */ /* 0x000fe20008011605 */
[----:B------:R-:W0:Y:S01]  /*5cb0*/  LDC R6, c[0x0][0x144] ;  /* 0x00005100ff067b82 */ /* 0x000e220000000800 */
[----:B------:R-:W-:Y:S01]  /*5cc0*/  IADD3 R5, P0, RZ, -R14, RZ ;  /* 0x8000000eff057210 */ /* 0x000fe20007f1e0ff */
[----:B------:R-:W-:Y:S01]  /*5cd0*/  ULDC UR7, c[0x0][0x154] ;  /* 0x0000550000077ab9 */ /* 0x000fe20000000800 */
[----:B-1----:R-:W-:Y:S01]  /*5ce0*/  I2FP.F32.U32 R7, R20 ;  /* 0x0000001400077245 */ /* 0x002fe20000201000 */
[----:B------:R-:W1:Y:S01]  /*5cf0*/  F2I.U32.TRUNC.NTZ R22, R22 ;  /* 0x0000001600167305 */ /* 0x000e62000020f000 */
[----:B------:R-:W-:Y:S01]  /*5d00*/  ULDC.64 UR8, c[0x0][0x620] ;  /* 0x0001880000087ab9 */ /* 0x000fe20000000a00 */
[----:B------:R-:W-:Y:S01]  /*5d10*/  IMAD.X R4, RZ, RZ, ~R4, P0 ;  /* 0x000000ffff047224 */ /* 0x000fe200000e0e04 */
[----:B------:R-:W-:Y:S01]  /*5d20*/  ISETP.NE.AND P2, PT, R2, 0x1, PT ;  /* 0x000000010200780c */ /* 0x000fe20003f45270 */
[----:B------:R-:W-:Y:S01]  /*5d30*/  FMUL R23, R7, UR7 ;  /* 0x0000000707177c20 */ /* 0x000fe20008400000 */
[----:B------:R-:W2:Y:S01]  /*5d40*/  LDC R25, c[0x0][0x148] ;  /* 0x00005200ff197b82 */ /* 0x000ea20000000800 */
[----:B------:R-:W-:Y:S01]  /*5d50*/  IMAD R4, R4, UR8, RZ ;  /* 0x0000000804047c24 */ /* 0x000fe2000f8e02ff */
[----:B------:R-:W-:-:S03]  /*5d60*/  ULDC UR7, c[0x0][0x618] ;  /* 0x0001860000077ab9 */ /* 0x000fc60000000800 */
[----:B------:R-:W3:Y:S01]  /*5d70*/  F2I.U32.TRUNC.NTZ R23, R23 ;  /* 0x0000001700177305 */ /* 0x000ee2000020f000 */
[C---:B------:R-:W-:Y:S02]  /*5d80*/  IMAD R7, R5.reuse, UR9, R4 ;  /* 0x0000000905077c24 */ /* 0x040fe4000f8e0204 */
[----:B------:R-:W-:Y:S01]  /*5d90*/  IMAD.WIDE.U32 R4, R5, UR8, R16 ;  /* 0x0000000805047c25 */ /* 0x000fe2000f8e0010 */
[----:B------:R-:W-:Y:S02]  /*5da0*/  ULDC.64 UR8, c[0x0][0x640] ;  /* 0x0001900000087ab9 */ /* 0x000fe40000000a00 */
[----:B------:R-:W-:Y:S01]  /*5db0*/  ISETP.NE.U32.AND P0, PT, RZ, UR8, PT ;  /* 0x00000008ff007c0c */ /* 0x000fe2000bf05070 */
[----:B------:R-:W-:Y:S02]  /*5dc0*/  IMAD.IADD R5, R5, 0x1, R7 ;  /* 0x0000000105057824 */ /* 0x000fe400078e0207 */
[----:B-1----:R-:W-:Y:S01]  /*5dd0*/  IMAD.MOV R22, RZ, RZ, -R22 ;  /* 0x000000ffff167224 */ /* 0x002fe200078e0a16 */
[----:B------:R-:W-:-:S02]  /*5de0*/  ISETP.NE.AND.EX P0, PT, RZ, UR9, PT, P0 ;  /* 0x00000009ff007c0c */ /* 0x000fc4000bf05300 */
[----:B------:R-:W-:Y:S01]  /*5df0*/  SHF.R.U64 R21, R4, UR7, R5 ;  /* 0x0000000704157c19 */ /* 0x000fe20008001205 */
[----:B0-----:R-:W-:Y:S01]  /*5e00*/  IMAD R15, R6, R22, R15 ;  /* 0x00000016060f7224 */ /* 0x001fe200078e020f */
[----:B------:R-:W-:Y:S01]  /*5e10*/  SHF.R.U32.HI R4, RZ, UR7, R5 ;  /* 0x00000007ff047c19 */ /* 0x000fe20008011605 */
[----:B------:R-:W-:Y:S01]  /*5e20*/  ULDC UR7, c[0x0][0x608] ;  /* 0x0001820000077ab9 */ /* 0x000fe20000000800 */
[----:B---3--:R-:W-:Y:S02]  /*5e30*/  IMAD.MOV R6, RZ, RZ, -R23 ;  /* 0x000000ffff067224 */ /* 0x008fe400078e0a17 */
[--C-:B------:R-:W-:Y:S02]  /*5e40*/  SHF.R.U64 R22, R21, UR7, R4.reuse ;  /* 0x0000000715167c19 */ /* 0x100fe40008001204 */
[----:B------:R-:W-:Y:S01]  /*5e50*/  SHF.R.U32.HI R5, RZ, UR7, R4 ;  /* 0x00000007ff057c19 */ /* 0x000fe20008011604 */
[----:B------:R-:W-:Y:S01]  /*5e60*/  ULDC UR7, c[0x0][0x658] ;  /* 0x0001960000077ab9 */ /* 0x000fe20000000800 */
[----:B--2---:R-:W-:-:S02]  /*5e70*/  @P2 IMAD R15, R25, R6, R20 ;  /* 0x00000006190f2224 */ /* 0x004fc400078e0214 */
[--C-:B------:R-:W-:Y:S02]  /*5e80*/  SHF.R.U64 R20, R22, UR7, R5.reuse ;  /* 0x0000000716147c19 */ /* 0x100fe40008001205 */
[----:B------:R-:W-:-:S03]  /*5e90*/  SHF.R.U32.HI R23, RZ, UR7, R5 ;  /* 0x00000007ff177c19 */ /* 0x000fc60008011605 */
[----:B------:R-:W-:Y:S02]  /*5ea0*/  IMAD.MOV.U32 R6, RZ, RZ, R20 ;  /* 0x000000ffff067224 */ /* 0x000fe400078e0014 */
[----:B------:R-:W-:Y:S01]  /*5eb0*/  IMAD.MOV.U32 R5, RZ, RZ, R23 ;  /* 0x000000ffff057224 */ /* 0x000fe200078e0017 */
[----:B------:R-:W-:Y:S06]  /*5ec0*/  @!P0 BRA `(.L_x_112) ;  /* 0x00000000002c8947 */ /* 0x000fec0003800000 */
        /* <DEDUP_REMOVED lines=9> */
[----:B------:R-:W-:-:S04]  /*5f60*/  IMAD.WIDE.U32.X R4, R23, UR9, R4, P1 ;  /* 0x0000000917047c25 */ /* 0x000fc800088e0404 */
[----:B------:R-:W-:-:S07]  /*5f70*/  IMAD.MOV.U32 R6, RZ, RZ, R4 ;  /* 0x000000ffff067224 */ /* 0x000fce00078e0004 */
.L_x_112:
[----:B------:R-:W-:Y:S01]  /*5f80*/  ULDC UR7, c[0x0][0x648] ;  /* 0x0001920000077ab9 */ /* 0x000fe20000000800 */
[----:B------:R-:W-:Y:S01]  /*5f90*/  LOP3.LUT R4, R22, UR6, RZ, 0xc0, !PT ;  /* 0x0000000616047c12 */ /* 0x000fe2000f8ec0ff */
[----:B------:R-:W-:Y:S01]  /*5fa0*/  ULDC UR8, c[0x0][0x610] ;  /* 0x0001840000087ab9 */ /* 0x000fe20000000800 */
[----:B------:R-:W-:Y:S01]  /*5fb0*/  SHF.R.U64 R5, R6, UR7, R5 ;  /* 0x0000000706057c19 */ /* 0x000fe20008001205 */
[----:B------:R-:W-:Y:S01]  /*5fc0*/  ULDC UR7, c[0x0][0x638] ;  /* 0x00018e0000077ab9 */ /* 0x000fe20000000800 */
[----:B------:R-:W-:-:S03]  /*5fd0*/  LOP3.LUT R21, R21, UR4, RZ, 0xc0, !PT ;  /* 0x0000000415157c12 */ /* 0x000fc6000f8ec0ff */
[----:B------:R-:W-:Y:S02]  /*5fe0*/  IMAD.MOV R7, RZ, RZ, -R5 ;  /* 0x000000ffff077224 */ /* 0x000fe400078e0a05 */
[----:B------:R-:W-:Y:S02]  /*5ff0*/  IMAD R4, R5, UR5, R4 ;  /* 0x0000000505047c24 */ /* 0x000fe4000f8e0204 */
[----:B------:R-:W-:Y:S01]  /*6000*/  IMAD R20, R7, UR7, R20 ;  /* 0x0000000707147c24 */ /* 0x000fe2000f8e0214 */
[----:B------:R-:W-:Y:S01]  /*6010*/  ULDC UR7, c[0x0][0x600] ;  /* 0x0001800000077ab9 */ /* 0x000fe20000000800 */
[----:B------:R-:W-:Y:S02]  /*6020*/  IMAD R15, R4, UR8, R15 ;  /* 0x00000008040f7c24 */ /* 0x000fe4000f8e020f */
[----:B------:R-:W-:Y:S02]  /*6030*/  IMAD R20, R20, UR7, R21 ;  /* 0x0000000714147c24 */ /* 0x000fe4000f8e0215 */
[----:B------:R-:W-:-:S02]  /*6040*/  IMAD.MOV.U32 R4, RZ, RZ, 0x1 ;  /* 0x00000001ff047424 */ /* 0x000fc400078e00ff */
[----:B------:R-:W-:Y:S01]  /*6050*/  IMAD.MOV.U32 R7, RZ, RZ, R14 ;  /* 0x000000ffff077224 */ /* 0x000fe200078e000e */
[----:B------:R-:W-:Y:S02]  /*6060*/  SEL R21, R20, R15, !P2 ;  /* 0x0000000f14157207 */ /* 0x000fe40005000000 */
[----:B------:R-:W-:-:S07]  /*6070*/  SEL R20, R15, R20, !P2 ;  /* 0x000000140f147207 */ /* 0x000fce0005000000 */
.L_x_110:
[----:B------:R-:W-:Y:S05]  /*6080*/  BSYNC B1 ;  /* 0x0000000000017941 */ /* 0x000fea0003800000 */
.L_x_109:
[----:B------:R-:W-:-:S13]  /*6090*/  LOP3.LUT P0, RZ, R4, 0xff, RZ, 0xc0, !PT ;  /* 0x000000ff04ff7812 */ /* 0x000fda000780c0ff */
[----:B------:R-:W-:Y:S05]  /*60a0*/  @P0 BRA `(.L_x_113) ;  /* 0xfffffff400100947 */ /* 0x000fea000383ffff */
[----:B------:R-:W-:Y:S05]  /*60b0*/  BSYNC B0 ;  /* 0x0000000000007941 */ /* 0x000fea0003800000 */
.L_x_102:
[----:B------:R-:W-:-:S03]  /*60c0*/  UMOV UR7, 0xffffffff ;  /* 0xffffffff00077882 */ /* 0x000fc60000000000 */
[----:B------:R-:W-:Y:S05]  /*60d0*/  BRA.DIV UR7, `(.L_x_114) ;  /* 0x0000000207f07947 */ /* 0x000fea000b800000 */
[----:B------:R-:W-:-:S13]  /*60e0*/  ELECT P6, URZ, PT ;  /* 0x00000000003f782f */ /* 0x000fda00038c0000 */
.L_x_127:
[----:B------:R-:W-:Y:S04]  /*60f0*/  BSSY B0, `(.L_x_115) ;  /* 0x0000022000007945 */ /* 0x000fe80003800000 */
[----:B------:R-:W-:Y:S05]  /*6100*/  @!P6 BRA `(.L_x_116) ;  /* 0x000000000080e947 */ /* 0x000fea0003800000 */
[----:B------:R-:W-:-:S04]  /*6110*/  LOP3.LUT R18, R18, 0x2, RZ, 0xfc, !PT ;  /* 0x0000000212127812 */ /* 0x000fc800078efcff */
[----:B------:R-:W-:-:S13]  /*6120*/  ISETP.NE.AND P0, PT, R18, 0x3, PT ;  /* 0x000000031200780c */ /* 0x000fda0003f05270 */
[----:B------:R-:W-:Y:S05]  /*6130*/  @!P0 BRA `(.L_x_117) ;  /* 0x0000000000048947 */ /* 0x000fea0003800000 */
[----:B------:R-:W-:Y:S01]  /*6140*/  BPT.TRAP 0x1 ;  /* 0x000000040000795c */ /* 0x000fe20000300000 */
.L_x_117:
[----:B------:R-:W0:Y:S01]  /*6150*/  S2R R5, SR_CgaCtaId ;  /* 0x0000000000057919 */ /* 0x000e220000008800 */
[----:B------:R-:W-:Y:S02]  /*6160*/  MOV R0, 0x400 ;  /* 0x0000040000007802 */ /* 0x000fe40000000f00 */
[----:B------:R-:W-:Y:S02]  /*6170*/  SHF.L.U32 R2, R3, 0x1f, RZ ;  /* 0x0000001f03027819 */ /* 0x000fe400000006ff */
[----:B0-----:R-:W-:-:S05]  /*6180*/  LEA R5, R5, R0, 0x18 ;  /* 0x0000000005057211 */ /* 0x001fca00078ec0ff */
[----:B------:R-:W-:-:S04]  /*6190*/  VIADD R5, R5, 0x18 ;  /* 0x0000001805057836 */ /* 0x000fc80000000000 */
[C---:B------:R-:W-:Y:S02]  /*61a0*/  IMAD R7, R8.reuse, 0x8, R5 ;  /* 0x0000000808077824 */ /* 0x040fe400078e0205 */
[----:B------:R-:W-:Y:S02]  /*61b0*/  VIADD R8, R8, 0x1 ;  /* 0x0000000108087836 */ /* 0x000fe40000000000 */
[----:B------:R-:W0:Y:S03]  /*61c0*/  SYNCS.PHASECHK.TRANS64.TRYWAIT P0, [R7+URZ], R2 ;  /* 0x00000002070075a7 */ /* 0x000e26000800017f */
[----:B------:R-:W-:-:S04]  /*61d0*/  ISETP.NE.AND P1, PT, R8, 0x3, PT ;  /* 0x000000030800780c */ /* 0x000fc80003f25270 */
[----:B------:R-:W-:Y:S02]  /*61e0*/  SEL R0, RZ, 0x1, P1 ;  /* 0x00000001ff007807 */ /* 0x000fe40000800000 */
[----:B------:R-:W-:Y:S02]  /*61f0*/  SEL R8, R8, RZ, P1 ;  /* 0x000000ff08087207 */ /* 0x000fe40000800000 */
[----:B------:R-:W-:-:S03]  /*6200*/  LOP3.LUT R9, R3, R0, RZ, 0x3c, !PT ;  /* 0x0000000003097212 */ /* 0x000fc600078e3cff */
[----:B------:R-:W-:Y:S01]  /*6210*/  IMAD R4, R8, 0x8, R5 ;  /* 0x0000000808047824 */ /* 0x000fe200078e0205 */
[----:B------:R-:W-:Y:S01]  /*6220*/  SHF.L.U32 R3, R9, 0x1f, RZ ;  /* 0x0000001f09037819 */ /* 0x000fe200000006ff */
[----:B0-----:R-:W-:Y:S06]  /*6230*/  @!P0 BRA `(.L_x_118) ;  /* 0x0000000000b88947 */ /* 0x001fec0003800000 */
.L_x_128:
[----:B------:R-:W1:Y:S01]  /*6240*/  SYNCS.PHASECHK.TRANS64.TRYWAIT P0, [R4+URZ], R3 ;  /* 0x00000003040075a7 */ /* 0x000e62000800017f */
[----:B------:R-:W-:-:S05]  /*6250*/  VIADD R0, R8, 0x1 ;  /* 0x0000000108007836 */ /* 0x000fca0000000000 */
[----:B------:R-:W-:-:S04]  /*6260*/  ISETP.NE.AND P1, PT, R0, 0x3, PT ;  /* 0x000000030000780c */ /* 0x000fc80003f25270 */
[----:B0-----:R-:W-:Y:S02]  /*6270*/  SEL R2, RZ, 0x1, P1 ;  /* 0x00000001ff027807 */ /* 0x001fe40000800000 */
[----:B------:R-:W-:Y:S02]  /*6280*/  SEL R0, R0, RZ, P1 ;  /* 0x000000ff00007207 */ /* 0x000fe40000800000 */
[----:B------:R-:W-:Y:S01]  /*6290*/  LOP3.LUT R2, R9, R2, RZ, 0x3c, !PT ;  /* 0x0000000209027212 */ /* 0x000fe200078e3cff */
[----:B-1----:R-:W-:Y:S06]  /*62a0*/  @!P0 BRA `(.L_x_119) ;  /* 0x0000000000b08947 */ /* 0x002fec0003800000 */
.L_x_129:
[----:B------:R-:W-:Y:S01]  /*62b0*/  IMAD R5, R0, 0x8, R5 ;  /* 0x0000000800057824 */ /* 0x000fe200078e0205 */
[----:B------:R-:W-:-:S07]  /*62c0*/  SHF.L.U32 R0, R2, 0x1f, RZ ;  /* 0x0000001f02007819 */ /* 0x000fce00000006ff */
.L_x_120:
[----:B-1----:R1:W2:Y:S02]  /*62d0*/  SYNCS.PHASECHK.TRANS64.TRYWAIT P0, [R5+URZ], R0 ;  /* 0x00000000050075a7 */ /* 0x0022a4000800017f */
[----:B--2---:R-:W-:Y:S05]  /*62e0*/  @!P0 NANOSLEEP.SYNCS 0x989680 ;  /* 0x009896800000895d */ /* 0x004fea0003900000 */
[----:B------:R-:W2:Y:S02]  /*62f0*/  @!P0 SYNCS.PHASECHK.TRANS64 P0, [R5+URZ], R0 ;  /* 0x00000000050085a7 */ /* 0x000ea4000800007f */
[----:B--2---:R-:W-:Y:S05]  /*6300*/  @!P0 BRA `(.L_x_120) ;  /* 0xfffffffc00f08947 */ /* 0x004fea000383ffff */
.L_x_116:
[----:B------:R-:W-:Y:S05]  /*6310*/  BSYNC B0 ;  /* 0x0000000000007941 */ /* 0x000fea0003800000 */
.L_x_115:
[----:B------:R-:W-:Y:S05]  /*6320*/  EXIT ;  /* 0x000000000000794d */ /* 0x000fea0003800000 */
.L_x_21:
[----:B-1----:R1:W2:Y:S02]  /*6330*/  SYNCS.PHASECHK.TRANS64.TRYWAIT P1, [R3+URZ], R0 ;  /* 0x00000000030075a7 */ /* 0x0022a4000802017f */
[----:B--2---:R-:W-:Y:S05]  /*6340*/  @!P1 NANOSLEEP.SYNCS 0x989680 ;  /* 0x009896800000995d */ /* 0x004fea0003900000 */
[----:B------:R-:W2:Y:S02]  /*6350*/  @!P1 SYNCS.PHASECHK.TRANS64 P1, [R3+URZ], R0 ;  /* 0x00000000030095a7 */ /* 0x000ea4000802007f */
[----:B--2---:R-:W-:Y:S05]  /*6360*/  @!P1 BRA `(.L_x_21) ;  /* 0xfffffffc00f09947 */ /* 0x004fea000383ffff */
[----:B------:R-:W-:Y:S05]  /*6370*/  BRA `(.L_x_20) ;  /* 0xffffffb400047947 */ /* 0x000fea000383ffff */
.L_x_26:
[----:B-1----:R1:W2:Y:S02]  /*6380*/  SYNCS.PHASECHK.TRANS64.TRYWAIT P1, [R5+URZ], R4 ;  /* 0x00000004050075a7 */ /* 0x0022a4000802017f */
[----:B--2---:R-:W-:Y:S05]  /*6390*/  @!P1 NANOSLEEP.SYNCS 0x989680 ;  /* 0x009896800000995d */ /* 0x004fea0003900000 */
[----:B------:R-:W2:Y:S02]  /*63a0*/  @!P1 SYNCS.PHASECHK.TRANS64 P1, [R5+URZ], R4 ;  /* 0x00000004050095a7 */ /* 0x000ea4000802007f */
[----:B--2---:R-:W-:Y:S05]  /*63b0*/  @!P1 BRA `(.L_x_26) ;  /* 0xfffffffc00f09947 */ /* 0x004fea000383ffff */
[----:B------:R-:W-:Y:S05]  /*63c0*/  BRA `(.L_x_25) ;  /* 0xffffffb800507947 */ /* 0x000fea000383ffff */
.L_x_103:
[----:B------:R-:W-:Y:S01]  /*63d0*/  BSSY B1, `(.L_x_121) ;  /* 0x0000006000017945 */ /* 0x000fe20003800000 */
[----:B------:R-:W-:-:S07]  /*63e0*/  IMAD.MOV.U32 R15, RZ, RZ, -0x1 ;  /* 0xffffffffff0f7424 */ /* 0x000fce00078e00ff */
[----:B------:R-:W-:Y:S05]  /*63f0*/  WARPSYNC.COLLECTIVE R15, `(.L_x_122) ;  /* 0x000000000f0c7348 */ /* 0x000fea0003c00000 */
[----:B------:R-:W-:Y:S02]  /*6400*/  ELECT P6, UR62, PT ;  /* 0x00000000003e782f */ /* 0x000fe400038c0000 */
[----:B------:R-:W-:Y:S01]  /*6410*/  MOV R14, UR62 ;  /* 0x0000003e000e7c02 */ /* 0x000fe20008000f00 */
[----:B------:R-:W-:Y:S10]  /*6420*/  ENDCOLLECTIVE ;  /* 0x000000000000791b */ /* 0x000ff40003800000 */
.L_x_122:
[----:B------:R-:W-:Y:S05]  /*6430*/  BSYNC B1 ;  /* 0x0000000000017941 */ /* 0x000fea0003800000 */
.L_x_121:
[----:B------:R-:W-:Y:S05]  /*6440*/  BRA `(.L_x_123) ;  /* 0xfffffff000347947 */ /* 0x000fea000383ffff */
.L_x_106:
[----:B-1----:R1:W2:Y:S02]  /*6450*/  SYNCS.PHASECHK.TRANS64.TRYWAIT P0, [R23+URZ+0x18], R14 ;  /* 0x0000180e170075a7 */ /* 0x0022a4000800017f */
[----:B--2---:R-:W-:Y:S05]  /*6460*/  @!P0 NANOSLEEP.SYNCS 0x989680 ;  /* 0x009896800000895d */ /* 0x004fea0003900000 */
[----:B------:R-:W2:Y:S02]  /*6470*/  @!P0 SYNCS.PHASECHK.TRANS64 P0, [R23+URZ+0x18], R14 ;  /* 0x0000180e170085a7 */ /* 0x000ea4000800007f */
[----:B--2---:R-:W-:Y:S05]  /*6480*/  @!P0 BRA `(.L_x_106) ;  /* 0xfffffffc00f08947 */ /* 0x004fea000383ffff */
[----:B------:R-:W-:Y:S05]  /*6490*/  BRA `(.L_x_124) ;  /* 0xfffffff0006c7947 */ /* 0x000fea000383ffff */
.L_x_114:
[----:B------:R-:W-:Y:S01]  /*64a0*/  BSSY B0, `(.L_x_125) ;  /* 0x0000006000007945 */ /* 0x000fe20003800000 */
[----:B------:R-:W-:-:S07]  /*64b0*/  IMAD.MOV.U32 R15, RZ, RZ, -0x1 ;  /* 0xffffffffff0f7424 */ /* 0x000fce00078e00ff */
[----:B------:R-:W-:Y:S05]  /*64c0*/  WARPSYNC.COLLECTIVE R15, `(.L_x_126) ;  /* 0x000000000f0c7348 */ /* 0x000fea0003c00000 */
[----:B------:R-:W-:Y:S02]  /*64d0*/  ELECT P6, UR62, PT ;  /* 0x00000000003e782f */ /* 0x000fe400038c0000 */
[----:B------:R-:W-:Y:S01]  /*64e0*/  MOV R14, UR62 ;  /* 0x0000003e000e7c02 */ /* 0x000fe20008000f00 */
[----:B------:R-:W-:Y:S10]  /*64f0*/  ENDCOLLECTIVE ;  /* 0x000000000000791b */ /* 0x000ff40003800000 */
.L_x_126:
[----:B------:R-:W-:Y:S05]  /*6500*/  BSYNC B0 ;  /* 0x0000000000007941 */ /* 0x000fea0003800000 */
.L_x_125:
[----:B------:R-:W-:Y:S05]  /*6510*/  BRA `(.L_x_127) ;  /* 0xfffffff800f47947 */ /* 0x000fea000383ffff */
.L_x_118:
[----:B0-----:R0:W1:Y:S02]  /*6520*/  SYNCS.PHASECHK.TRANS64.TRYWAIT P0, [R7+URZ], R2 ;  /* 0x00000002070075a7 */ /* 0x001064000800017f */
[----:B-1----:R-:W-:Y:S05]  /*6530*/  @!P0 NANOSLEEP.SYNCS 0x989680 ;  /* 0x009896800000895d */ /* 0x002fea0003900000 */
[----:B------:R-:W1:Y:S02]  /*6540*/  @!P0 SYNCS.PHASECHK.TRANS64 P0, [R7+URZ], R2 ;  /* 0x00000002070085a7 */ /* 0x000e64000800007f */
[----:B-1----:R-:W-:Y:S05]  /*6550*/  @!P0 BRA `(.L_x_118) ;  /* 0xfffffffc00f08947 */ /* 0x002fea000383ffff */
[----:B------:R-:W-:Y:S05]  /*6560*/  BRA `(.L_x_128) ;  /* 0xfffffffc00347947 */ /* 0x000fea000383ffff */
.L_x_119:
[----:B0-----:R0:W1:Y:S02]  /*6570*/  SYNCS.PHASECHK.TRANS64.TRYWAIT P0, [R4+URZ], R3 ;  /* 0x00000003040075a7 */ /* 0x001064000800017f */
[----:B-1----:R-:W-:Y:S05]  /*6580*/  @!P0 NANOSLEEP.SYNCS 0x989680 ;  /* 0x009896800000895d */ /* 0x002fea0003900000 */
[----:B------:R-:W1:Y:S02]  /*6590*/  @!P0 SYNCS.PHASECHK.TRANS64 P0, [R4+URZ], R3 ;  /* 0x00000003040085a7 */ /* 0x000e64000800007f */
[----:B-1----:R-:W-:Y:S05]  /*65a0*/  @!P0 BRA `(.L_x_119) ;  /* 0xfffffffc00f08947 */ /* 0x002fea000383ffff */
[----:B------:R-:W-:Y:S05]  /*65b0*/  BRA `(.L_x_129) ;  /* 0xfffffffc003c7947 */ /* 0x000fea000383ffff */
.L_x_130:
[----:B------:R-:W-:-:S00]  /*65c0*/  BRA `(.L_x_130) ;  /* 0xfffffffc00fc7947 */ /* 0x000fc0000383ffff */
[----:B------:R-:W-:-:S00]  /*65d0*/  NOP ;  /* 0x0000000000007918 */ /* 0x000fc00000000000 */
        /* <DEDUP_REMOVED lines=10> */
.L_x_131:


//--------------------- .nv.global.init           --------------------------
	.section	.nv.global.init,"aw",@progbits
.nv.global.init:
	.type		$str$22,@object
	.size		$str$22,($str$23 - $str$22)
$str$22:
        /*0000*/ 	.byte	0x6b, 0x5f, 0x74, 0x69, 0x6c, 0x65, 0x5f, 0x63, 0x6f, 0x75, 0x6e, 0x74, 0x20, 0x3e, 0x3d, 0x20
        /*0010*/ 	.byte	0x31, 0x00
	.type		$str$23,@object
	.size		$str$23,(__unnamed_1 - $str$23)
$str$23:
        /*0012*/ 	.byte	0x2f, 0x74, 0x6d, 0x70, 0x2f, 0x63, 0x75, 0x74, 0x6c, 0x61, 0x73, 0x73, 0x5f, 0x73, 0x77, 0x65
        /*0022*/ 	.byte	0x65, 0x70, 0x5f, 0x73, 0x72, 0x63, 0x2f, 0x69, 0x6e, 0x63, 0x6c, 0x75, 0x64, 0x65, 0x2f, 0x63
        /*0032*/ 	.byte	0x75, 0x74, 0x6c, 0x61, 0x73, 0x73, 0x2f, 0x67, 0x65, 0x6d, 0x6d, 0x2f, 0x63, 0x6f, 0x6c, 0x6c
        /*0042*/ 	.byte	0x65, 0x63, 0x74, 0x69, 0x76, 0x65, 0x2f, 0x73, 0x6d, 0x39, 0x30, 0x5f, 0x6d, 0x6d, 0x61, 0x5f
        /*0052*/ 	.byte	0x74, 0x6d, 0x61, 0x5f, 0x67, 0x6d, 0x6d, 0x61, 0x5f, 0x73, 0x73, 0x5f, 0x77, 0x61, 0x72, 0x70
        /*0062*/ 	.byte	0x73, 0x70, 0x65, 0x63, 0x69, 0x61, 0x6c, 0x69, 0x7a, 0x65, 0x64, 0x2e, 0x68, 0x70, 0x70, 0x00
	.type		__unnamed_1,@object
	.size		__unnamed_1,(.L_0 - __unnamed_1)
__unnamed_1:
        /*0072*/ 	.byte	0x76, 0x6f, 0x69, 0x64, 0x20, 0x63, 0x75, 0x74, 0x6c, 0x61, 0x73, 0x73, 0x3a, 0x3a, 0x67, 0x65
        /* <DEDUP_REMOVED lines=180> */
        /*0bc2*/ 	.byte	0x65, 0x3a, 0x3a, 0x69, 0x64, 0x65, 0x6e, 0x74, 0x69, 0x74, 0x79, 0x5d, 0x00
.L_0:


//--------------------- .nv.shared._ZN7cutlass13device_kernelINS_4gemm6kernel13GemmUniversalIN4cute5tupleIJiiiiEEENS1_10collective13CollectiveMmaINS1_34MainloopSm90TmaGmmaWarpSpecializedILi3ENS5_IJNS4_1CILi2EEENSA_ILi1EEESC_EEENS1_35KernelTmaWarpSpecializedCooperativeEEENS5_IJNSA_ILi128EEENSA_ILi64EEESG_EEENS_10bfloat16_tENS5_IJlSC_lEEESJ_SK_NS4_8TiledMMAINS4_8MMA_AtomIJNS4_4SM904GMMA27MMA_64x64x16_F32BF16BF16_SSILNSO_5MajorE0ELSQ_0ELNSO_7ScaleInE1ELSR_1EEEEEENS4_6LayoutISD_NS5_IJSC_NSA_ILi0EEESV_EEEEENS5_IJNS4_10UnderscoreESY_SY_EEEEENS4_13SM90_TMA_LOADENS4_14ComposedLayoutINS4_7SwizzleILi3ELi4ELi3EEENS4_18smem_ptr_flag_bitsILi16EEENSU_INS5_IJNSA_ILi8EEESH_EEENS5_IJSH_SC_EEEEEEEvNS4_8identityENS4_23SM90_TMA_LOAD_MULTICASTES1B_vS1C_EENS_8epilogue10collective6detail29Sm90TmaWarpSpecializedAdapterINS1G_15DefaultEpilogueISJ_SK_SK_NS1F_6thread17LinearCombinationISJ_Li1EffLNS1K_9ScaleType4KindE0ELNS_15FloatRoundStyleE2ESJ_EENS1_15EpilogueDefaultEEEEEvvEEEEvNT_6ParamsE --------------------------
	.section	.nv.shared._ZN7cutlass13device_kernelINS_4gemm6kernel13GemmUniversalIN4cute5tupleIJiiiiEEENS1_10collective13CollectiveMmaINS1_34MainloopSm90TmaGmmaWarpSpecializedILi3ENS5_IJNS4_1CILi2EEENSA_ILi1EEESC_EEENS1_35KernelTmaWarpSpecializedCooperativeEEENS5_IJNSA_ILi128EEENSA_ILi64EEESG_EEENS_10bfloat16_tENS5_IJlSC_lEEESJ_SK_NS4_8TiledMMAINS4_8MMA_AtomIJNS4_4SM904GMMA27MMA_64x64x16_F32BF16BF16_SSILNSO_5MajorE0ELSQ_0ELNSO_7ScaleInE1ELSR_1EEEEEENS4_6LayoutISD_NS5_IJSC_NSA_ILi0EEESV_EEEEENS5_IJNS4_10UnderscoreESY_SY_EEEEENS4_13SM90_TMA_LOADENS4_14ComposedLayoutINS4_7SwizzleILi3ELi4ELi3EEENS4_18smem_ptr_flag_bitsILi16EEENSU_INS5_IJNSA_ILi8EEESH_EEENS5_IJSH_SC_EEEEEEEvNS4_8identityENS4_23SM90_TMA_LOAD_MULTICASTES1B_vS1C_EENS_8epilogue10collective6detail29Sm90TmaWarpSpecializedAdapterINS1G_15DefaultEpilogueISJ_SK_SK_NS1F_6thread17LinearCombinationISJ_Li1EffLNS1K_9ScaleType4KindE0ELNS_15FloatRoundStyleE2ESJ_EENS1_15EpilogueDefaultEEEEEvvEEEEvNT_6ParamsE,"aw",@nobits
	.sectionflags	@""
	.align	16
	.zero		1024


//--------------------- .nv.shared.reserved.0     --------------------------
	.section	.nv.shared.reserved.0,"aw",@nobits
	.weak		__nv_reservedSMEM_offset_0_alias
	.size		__nv_reservedSMEM_offset_0_alias, 0, 0
	.other		__nv_reservedSMEM_offset_0_alias,@"STO_CUDA_RESERVED_SHARED STV_DEFAULT"
__nv_reservedSMEM_offset_0_alias:
	.zero		0


//--------------------- .nv.global                --------------------------
	.section	.nv.global,"aw",@nobits
.nv.global:
	.type		_ZN39_INTERNAL_33466b75_4_k_cu_4bed2b82_35464cute1_E,@object
	.size		_ZN39_INTERNAL_33466b75_4_k_cu_4bed2b82_35464cute1_E,(_ZN39_INTERNAL_33466b75_4_k_cu_4bed2b82_35464cuda3std3__45__cpo6cbeginE - _ZN39_INTERNAL_33466b75_4_k_cu_4bed2b82_35464cute1_E)
_ZN39_INTERNAL_33466b75_4_k_cu_4bed2b82_35464cute1_E:
	.zero		1
	.type		_ZN39_INTERNAL_33466b75_4_k_cu_4bed2b82_35464cuda3std3__45__cpo6cbeginE,@object
	.size		_ZN39_INTERNAL_33466b75_4_k_cu_4bed2b82_35464cuda3std3__45__cpo6cbeginE,(_ZN39_INTERNAL_33466b75_4_k_cu_4bed2b82_35464cuda3std3__48in_placeE - _ZN39_INTERNAL_33466b75_4_k_cu_4bed2b82_35464cuda3std3__45__cpo6cbeginE)
_ZN39_INTERNAL_33466b75_4_k_cu_4bed2b82_35464cuda3std3__45__cpo6cbeginE:
	.zero		1
	.type		_ZN39_INTERNAL_33466b75_4_k_cu_4bed2b82_35464cuda3std3__48in_placeE,@object
	.size		_ZN39_INTERNAL_33466b75_4_k_cu_4bed2b82_35464cuda3std3__48in_placeE,(_ZN39_INTERNAL_33466b75_4_k_cu_4bed2b82_35464cuda3std6ranges3__45__cpo9iter_moveE - _ZN39_INTERNAL_33466b75_4_k_cu_4bed2b82_35464cuda3std3__48in_placeE)
_ZN39_INTERNAL_33466b75_4_k_cu_4bed2b82_35464cuda3std3__48in_placeE:
	.zero		1
	.type		_ZN39_INTERNAL_33466b75_4_k_cu_4bed2b82_35464cuda3std6ranges3__45__cpo9iter_moveE,@object
	.size		_ZN39_INTERNAL_33466b75_4_k_cu_4bed2b82_35464cuda3std6ranges3__45__cpo9iter_moveE,(_ZN39_INTERNAL_33466b75_4_k_cu_4bed2b82_35464cuda3std3__45__cpo5beginE - _ZN39_INTERNAL_33466b75_4_k_cu_4bed2b82_35464cuda3std6ranges3__45__cpo9iter_moveE)
_ZN39_INTERNAL_33466b75_4_k_cu_4bed2b82_35464cuda3std6ranges3__45__cpo9iter_moveE:
	.zero		1
	.type		_ZN39_INTERNAL_33466b75_4_k_cu_4bed2b82_35464cuda3std3__45__cpo5beginE,@object
	.size		_ZN39_INTERNAL_33466b75_4_k_cu_4bed2b82_35464cuda3std3__45__cpo5beginE,(_ZN39_INTERNAL_33466b75_4_k_cu_4bed2b82_35464cuda3std3__441_GLOBAL__N__33466b75_4_k_cu_4bed2b82_35466ignoreE - _ZN39_INTERNAL_33466b75_4_k_cu_4bed2b82_35464cuda3std3__45__cpo5beginE)
_ZN39_INTERNAL_33466b75_4_k_cu_4bed2b82_35464cuda3std3__45__cpo5beginE:
	.zero		1
	.type		_ZN39_INTERNAL_33466b75_4_k_cu_4bed2b82_35464cuda3std3__441_GLOBAL__N__33466b75_4_k_cu_4bed2b82_35466ignoreE,@object
	.size		_ZN39_INTERNAL_33466b75_4_k_cu_4bed2b82_35464cuda3std3__441_GLOBAL__N__33466b75_4_k_cu_4bed2b82_35466ignoreE,(_ZN39_INTERNAL_33466b75_4_k_cu_4bed2b82_35464cute7productE - _ZN39_INTERNAL_33466b75_4_k_cu_4bed2b82_35464cuda3std3__441_GLOBAL__N__33466b75_4_k_cu_4bed2b82_35466ignoreE)
_ZN39_INTERNAL_33466b75_4_k_cu_4bed2b82_35464cuda3std3__441_GLOBAL__N__33466b75_4_k_cu_4bed2b82_35466ignoreE:
	.zero		1
	.type		_ZN39_INTERNAL_33466b75_4_k_cu_4bed2b82_35464cute7productE,@object
	.size		_ZN39_INTERNAL_33466b75_4_k_cu_4bed2b82_35464cute7productE,(_ZN39_INTERNAL_33466b75_4_k_cu_4bed2b82_35464cuda3std3__45__cpo3endE - _ZN39_INTERNAL_33466b75_4_k_cu_4bed2b82_35464cute7productE)
_ZN39_INTERNAL_33466b75_4_k_cu_4bed2b82_35464cute7productE:
	.zero		1
	.type		_ZN39_INTERNAL_33466b75_4_k_cu_4bed2b82_35464cuda3std3__45__cpo3endE,@object
	.size		_ZN39_INTERNAL_33466b75_4_k_cu_4bed2b82_35464cuda3std3__45__cpo3endE,(_ZN39_INTERNAL_33466b75_4_k_cu_4bed2b82_35464cuda3std3__419piecewise_constructE - _ZN39_INTERNAL_33466b75_4_k_cu_4bed2b82_35464cuda3std3__45__cpo3endE)
_ZN39_INTERNAL_33466b75_4_k_cu_4bed2b82_35464cuda3std3__45__cpo3endE:
	.zero		1
	.type		_ZN39_INTERNAL_33466b75_4_k_cu_4bed2b82_35464cuda3std3__419piecewise_constructE,@object
	.size		_ZN39_INTERNAL_33466b75_4_k_cu_4bed2b82_35464cuda3std3__419piecewise_constructE,(_ZN39_INTERNAL_33466b75_4_k_cu_4bed2b82_35464cuda3std3__45__cpo4cendE - _ZN39_INTERNAL_33466b75_4_k_cu_4bed2b82_35464cuda3std3__419piecewise_constructE)
_ZN39_INTERNAL_33466b75_4_k_cu_4bed2b82_35464cuda3std3__419piecewise_constructE:
	.zero		1
	.type		_ZN39_INTERNAL_33466b75_4_k_cu_4bed2b82_35464cuda3std3__45__cpo4cendE,@object
	.size		_ZN39_INTERNAL_33466b75_4_k_cu_4bed2b82_35464cuda3std3__45__cpo4cendE,(_ZN39_INTERNAL_33466b75_4_k_cu_4bed2b82_35464cuda3std6ranges3__45__cpo4swapE - _ZN39_INTERNAL_33466b75_4_k_cu_4bed2b82_35464cuda3std3__45__cpo4cendE)
_ZN39_INTERNAL_33466b75_4_k_cu_4bed2b82_35464cuda3std3__45__cpo4cendE:
	.zero		1
	.type		_ZN39_INTERNAL_33466b75_4_k_cu_4bed2b82_35464cuda3std6ranges3__45__cpo4swapE,@object
	.size		_ZN39_INTERNAL_33466b75_4_k_cu_4bed2b82_35464cuda3std6ranges3__45__cpo4swapE,(.L_8 - _ZN39_INTERNAL_33466b75_4_k_cu_4bed2b82_35464cuda3std6ranges3__45__cpo4swapE)
_ZN39_INTERNAL_33466b75_4_k_cu_4bed2b82_35464cuda3std6ranges3__45__cpo4swapE:
	.zero		1
.L_8:


//--------------------- .nv.constant0._ZN7cutlass13device_kernelINS_4gemm6kernel13GemmUniversalIN4cute5tupleIJiiiiEEENS1_10collective13CollectiveMmaINS1_34MainloopSm90TmaGmmaWarpSpecializedILi3ENS5_IJNS4_1CILi2EEENSA_ILi1EEESC_EEENS1_35KernelTmaWarpSpecializedCooperativeEEENS5_IJNSA_ILi128EEENSA_ILi64EEESG_EEENS_10bfloat16_tENS5_IJlSC_lEEESJ_SK_NS4_8TiledMMAINS4_8MMA_AtomIJNS4_4SM904GMMA27MMA_64x64x16_F32BF16BF16_SSILNSO_5MajorE0ELSQ_0ELNSO_7ScaleInE1ELSR_1EEEEEENS4_6LayoutISD_NS5_IJSC_NSA_ILi0EEESV_EEEEENS5_IJNS4_10UnderscoreESY_SY_EEEEENS4_13SM90_TMA_LOADENS4_14ComposedLayoutINS4_7SwizzleILi3ELi4ELi3EEENS4_18smem_ptr_flag_bitsILi16EEENSU_INS5_IJNSA_ILi8EEESH_EEENS5_IJSH_SC_EEEEEEEvNS4_8identityENS4_23SM90_TMA_LOAD_MULTICASTES1B_vS1C_EENS_8epilogue10collective6detail29Sm90TmaWarpSpecializedAdapterINS1G_15DefaultEpilogueISJ_SK_SK_NS1F_6thread17LinearCombinationISJ_Li1EffLNS1K_9ScaleType4KindE0ELNS_15FloatRoundStyleE2ESJ_EENS1_15EpilogueDefaultEEEEEvvEEEEvNT_6ParamsE --------------------------
	.section	.nv.constant0._ZN7cutlass13device_kernelINS_4gemm6kernel13GemmUniversalIN4cute5tupleIJiiiiEEENS1_10collective13CollectiveMmaINS1_34MainloopSm90TmaGmmaWarpSpecializedILi3ENS5_IJNS4_1CILi2EEENSA_ILi1EEESC_EEENS1_35KernelTmaWarpSpecializedCooperativeEEENS5_IJNSA_ILi128EEENSA_ILi64EEESG_EEENS_10bfloat16_tENS5_IJlSC_lEEESJ_SK_NS4_8TiledMMAINS4_8MMA_AtomIJNS4_4SM904GMMA27MMA_64x64x16_F32BF16BF16_SSILNSO_5MajorE0ELSQ_0ELNSO_7ScaleInE1ELSR_1EEEEEENS4_6LayoutISD_NS5_IJSC_NSA_ILi0EEESV_EEEEENS5_IJNS4_10UnderscoreESY_SY_EEEEENS4_13SM90_TMA_LOADENS4_14ComposedLayoutINS4_7SwizzleILi3ELi4ELi3EEENS4_18smem_ptr_flag_bitsILi16EEENSU_INS5_IJNSA_ILi8EEESH_EEENS5_IJSH_SC_EEEEEEEvNS4_8identityENS4_23SM90_TMA_LOAD_MULTICASTES1B_vS1C_EENS_8epilogue10collective6detail29Sm90TmaWarpSpecializedAdapterINS1G_15DefaultEpilogueISJ_SK_SK_NS1F_6thread17LinearCombinationISJ_Li1EffLNS1K_9ScaleType4KindE0ELNS_15FloatRoundStyleE2ESJ_EENS1_15EpilogueDefaultEEEEEvvEEEEvNT_6ParamsE,"a",@progbits
	.sectionflags	@""
	.align	4
.nv.constant0._ZN7cutlass13device_kernelINS_4gemm6kernel13GemmUniversalIN4cute5tupleIJiiiiEEENS1_10collective13CollectiveMmaINS1_34MainloopSm90TmaGmmaWarpSpecializedILi3ENS5_IJNS4_1CILi2EEENSA_ILi1EEESC_EEENS1_35KernelTmaWarpSpecializedCooperativeEEENS5_IJNSA_ILi128EEENSA_ILi64EEESG_EEENS_10bfloat16_tENS5_IJlSC_lEEESJ_SK_NS4_8TiledMMAINS4_8MMA_AtomIJNS4_4SM904GMMA27MMA_64x64x16_F32BF16BF16_SSILNSO_5MajorE0ELSQ_0ELNSO_7ScaleInE1ELSR_1EEEEEENS4_6LayoutISD_NS5_IJSC_NSA_ILi0EEESV_EEEEENS5_IJNS4_10UnderscoreESY_SY_EEEEENS4_13SM90_TMA_LOADENS4_14ComposedLayoutINS4_7SwizzleILi3ELi4ELi3EEENS4_18smem_ptr_flag_bitsILi16EEENSU_INS5_IJNSA_ILi8EEESH_EEENS5_IJSH_SC_EEEEEEEvNS4_8identityENS4_23SM90_TMA_LOAD_MULTICASTES1B_vS1C_EENS_8epilogue10collective6detail29Sm90TmaWarpSpecializedAdapterINS1G_15DefaultEpilogueISJ_SK_SK_NS1F_6thread17LinearCombinationISJ_Li1EffLNS1K_9ScaleType4KindE0ELNS_15FloatRoundStyleE2ESJ_EENS1_15EpilogueDefaultEEEEEvvEEEEvNT_6ParamsE:
	.zero		1664


//--------------------- SYMBOLS --------------------------

	.type		.nv.reservedSmem.offset0,@object
	.size		.nv.reservedSmem.offset0,0x4
	.type		__assertfail,@function
